	.target	sm_100a

	.elftype	@"ET_EXEC"


//--------------------- .note.nv.tkinfo           --------------------------
	.section	.note.nv.tkinfo,"",@"SHT_NOTE"
	.sectionflags	@"SHF_NOTE_NV_TKINFO"
	.tkinfo
        /*0018*/ 	.word	0x00000002
        /*0030*/ 	.string	""
        /*0030*/ 	.string	"ptxas"
        /*0030*/ 	.string	"Cuda compilation tools, release 13.0, V13.0.88"
        /*0030*/ 	.string	"Build cuda_13.0.r13.0/compiler.36424714_0"
        /*0030*/ 	.string	"-arch sm_100a -m 64 "



//--------------------- .note.nv.cuinfo           --------------------------
	.section	.note.nv.cuinfo,"",@"SHT_NOTE"
	.sectionflags	@"SHF_NOTE_NV_CUINFO"
        /*0018*/ 	.short	0x0002
        /*001a*/ 	.short	0x0064
        /*001c*/ 	.short	0x0082
	.zero		2


//--------------------- .nv.info                  --------------------------
	.section	.nv.info,"",@"SHT_CUDA_INFO"
	.align	4


	//----- nvinfo : EIATTR_REGCOUNT
	.align		4
        /*0000*/ 	.byte	0x04, 0x2f
        /*0002*/ 	.short	(.L_19 - .L_18)
	.align		4
.L_18:
        /*0004*/ 	.word	index@(_ZN7cutlass13device_kernelINS_4gemm6kernel13GemmUniversalIN4cute5tupleIJiiiiEEENS1_10collective13CollectiveMmaINS1_35MainloopSm100TmaUmmaWarpSpecializedILi8ELi2ELi4ENS5_IJNS4_1CILi2EEENSA_ILi1EEESC_EEEEENS5_IJNSA_ILi128EEENSA_ILi64EEESF_EEENS_6half_tENS5_IJlSC_lEEESI_SJ_NS4_8TiledMMAINS4_8MMA_AtomIJNS4_26SM100_MMA_F16BF16_2x1SM_SSISI_SI_fLi128ELi64ELNS4_4UMMA5MajorE0ELSO_0ELNSN_7ScaleInE0ELSP_0EEEEEENS4_6LayoutINS5_IJSC_SC_SC_EEENS5_IJNSA_ILi0EEESU_SU_EEEEENS5_IJNS4_10UnderscoreESX_SX_EEEEENS4_18SM100_TMA_2SM_LOADENS4_14ComposedLayoutINS4_7SwizzleILi3ELi4ELi3EEENS4_18smem_ptr_flag_bitsILi16EEENSS_INS5_IJNSA_ILi8EEESG_EEENS5_IJSG_SC_EEEEEEEvNS4_8identityES10_S1A_vS1B_EENS_8epilogue10collective18CollectiveEpilogueINS1D_23Sm100TmaWarpSpecializedILi3ELi2ELi16ELb1ELb0EEEJNS5_IJSG_SG_SF_EEENS5_IJNSS_ISG_SC_EENSS_INS5_IJNSA_ILi16EEESB_EEENS5_IJSC_NSA_ILi32EEEEEEEEEEESI_SJ_SI_SJ_NS1D_6fusion15FusionCallbacksIS1H_NS1Q_17LinearCombinationISI_fSI_fLNS_15FloatRoundStyleE2EEES1I_S1P_JEEENS4_5SM1004TMEM4LOAD26SM100_TMEM_LOAD_32dp32b16xENS4_13SM90_TMA_LOADENS11_INS12_ILi1ELi4ELi3EEES15_NSS_INS5_IJS16_S1K_EEENS5_IJS1K_SC_EEEEEEENS4_39AutoVectorizingCopyWithAssumedAlignmentILi128EEENS4_14SM90_TMA_STOREES25_S27_S27_EEEvvEEEEvNT_6ParamsE)
        /*0008*/ 	.word	0x00000059


	//----- nvinfo : EIATTR_FRAME_SIZE
	.align		4
.L_19:
        /*000c*/ 	.byte	0x04, 0x11
        /*000e*/ 	.short	(.L_21 - .L_20)
	.align		4
.L_20:
        /*0010*/ 	.word	index@($__internal_2_$__cuda_sm10x_tcgen05_guardrail_trap_unallocated_columns_being_dealloced)
        /*0014*/ 	.word	0x00000000


	//----- nvinfo : EIATTR_FRAME_SIZE
	.align		4
.L_21:
        /*0018*/ 	.byte	0x04, 0x11
        /*001a*/ 	.short	(.L_23 - .L_22)
	.align		4
.L_22:
        /*001c*/ 	.word	index@($__internal_1_$__cuda_sm10x_tcgen05_guardrail_trap_phase_invalid_during_alloc)
        /*0020*/ 	.word	0x00000000


	//----- nvinfo : EIATTR_FRAME_SIZE
	.align		4
.L_23:
        /*0024*/ 	.byte	0x04, 0x11
        /*0026*/ 	.short	(.L_25 - .L_24)
	.align		4
.L_24:
        /*0028*/ 	.word	index@($__internal_0_$__cuda_sm10x_tcgen05_guardrail_trap_col_being_dealloced_not_returned_by_alloc)
        /*002c*/ 	.word	0x00000000


	//----- nvinfo : EIATTR_FRAME_SIZE
	.align		4
.L_25:
        /*0030*/ 	.byte	0x04, 0x11
        /*0032*/ 	.short	(.L_27 - .L_26)
	.align		4
.L_26:
        /*0034*/ 	.word	index@(_ZN7cutlass13device_kernelINS_4gemm6kernel13GemmUniversalIN4cute5tupleIJiiiiEEENS1_10collective13CollectiveMmaINS1_35MainloopSm100TmaUmmaWarpSpecializedILi8ELi2ELi4ENS5_IJNS4_1CILi2EEENSA_ILi1EEESC_EEEEENS5_IJNSA_ILi128EEENSA_ILi64EEESF_EEENS_6half_tENS5_IJlSC_lEEESI_SJ_NS4_8TiledMMAINS4_8MMA_AtomIJNS4_26SM100_MMA_F16BF16_2x1SM_SSISI_SI_fLi128ELi64ELNS4_4UMMA5MajorE0ELSO_0ELNSN_7ScaleInE0ELSP_0EEEEEENS4_6LayoutINS5_IJSC_SC_SC_EEENS5_IJNSA_ILi0EEESU_SU_EEEEENS5_IJNS4_10UnderscoreESX_SX_EEEEENS4_18SM100_TMA_2SM_LOADENS4_14ComposedLayoutINS4_7SwizzleILi3ELi4ELi3EEENS4_18smem_ptr_flag_bitsILi16EEENSS_INS5_IJNSA_ILi8EEESG_EEENS5_IJSG_SC_EEEEEEEvNS4_8identityES10_S1A_vS1B_EENS_8epilogue10collective18CollectiveEpilogueINS1D_23Sm100TmaWarpSpecializedILi3ELi2ELi16ELb1ELb0EEEJNS5_IJSG_SG_SF_EEENS5_IJNSS_ISG_SC_EENSS_INS5_IJNSA_ILi16EEESB_EEENS5_IJSC_NSA_ILi32EEEEEEEEEEESI_SJ_SI_SJ_NS1D_6fusion15FusionCallbacksIS1H_NS1Q_17LinearCombinationISI_fSI_fLNS_15FloatRoundStyleE2EEES1I_S1P_JEEENS4_5SM1004TMEM4LOAD26SM100_TMEM_LOAD_32dp32b16xENS4_13SM90_TMA_LOADENS11_INS12_ILi1ELi4ELi3EEES15_NSS_INS5_IJS16_S1K_EEENS5_IJS1K_SC_EEEEEEENS4_39AutoVectorizingCopyWithAssumedAlignmentILi128EEENS4_14SM90_TMA_STOREES25_S27_S27_EEEvvEEEEvNT_6ParamsE)
        /*0038*/ 	.word	0x00000000


	//----- nvinfo : EIATTR_MIN_STACK_SIZE
	.align		4
.L_27:
        /*003c*/ 	.byte	0x04, 0x12
        /*003e*/ 	.short	(.L_29 - .L_28)
	.align		4
.L_28:
        /*0040*/ 	.word	index@(_ZN7cutlass13device_kernelINS_4gemm6kernel13GemmUniversalIN4cute5tupleIJiiiiEEENS1_10collective13CollectiveMmaINS1_35MainloopSm100TmaUmmaWarpSpecializedILi8ELi2ELi4ENS5_IJNS4_1CILi2EEENSA_ILi1EEESC_EEEEENS5_IJNSA_ILi128EEENSA_ILi64EEESF_EEENS_6half_tENS5_IJlSC_lEEESI_SJ_NS4_8TiledMMAINS4_8MMA_AtomIJNS4_26SM100_MMA_F16BF16_2x1SM_SSISI_SI_fLi128ELi64ELNS4_4UMMA5MajorE0ELSO_0ELNSN_7ScaleInE0ELSP_0EEEEEENS4_6LayoutINS5_IJSC_SC_SC_EEENS5_IJNSA_ILi0EEESU_SU_EEEEENS5_IJNS4_10UnderscoreESX_SX_EEEEENS4_18SM100_TMA_2SM_LOADENS4_14ComposedLayoutINS4_7SwizzleILi3ELi4ELi3EEENS4_18smem_ptr_flag_bitsILi16EEENSS_INS5_IJNSA_ILi8EEESG_EEENS5_IJSG_SC_EEEEEEEvNS4_8identityES10_S1A_vS1B_EENS_8epilogue10collective18CollectiveEpilogueINS1D_23Sm100TmaWarpSpecializedILi3ELi2ELi16ELb1ELb0EEEJNS5_IJSG_SG_SF_EEENS5_IJNSS_ISG_SC_EENSS_INS5_IJNSA_ILi16EEESB_EEENS5_IJSC_NSA_ILi32EEEEEEEEEEESI_SJ_SI_SJ_NS1D_6fusion15FusionCallbacksIS1H_NS1Q_17LinearCombinationISI_fSI_fLNS_15FloatRoundStyleE2EEES1I_S1P_JEEENS4_5SM1004TMEM4LOAD26SM100_TMEM_LOAD_32dp32b16xENS4_13SM90_TMA_LOADENS11_INS12_ILi1ELi4ELi3EEES15_NSS_INS5_IJS16_S1K_EEENS5_IJS1K_SC_EEEEEEENS4_39AutoVectorizingCopyWithAssumedAlignmentILi128EEENS4_14SM90_TMA_STOREES25_S27_S27_EEEvvEEEEvNT_6ParamsE)
        /*0044*/ 	.word	0x00000000
.L_29:


//--------------------- .nv.compat                --------------------------
	.section	.nv.compat,"",@"SHT_CUDA_COMPAT_INFO"
	.align	4
        /*0000*/ 	.byte	0x02, 0x09, 0x01, 0x00, 0x02, 0x02, 0x02, 0x00, 0x02, 0x05, 0x05, 0x00, 0x03, 0x07, 0x01, 0x01
        /*0010*/ 	.byte	0x02, 0x03, 0x01, 0x00, 0x02, 0x06, 0x01, 0x00, 0x04, 0x0b, 0x08, 0x00, 0x09, 0x00, 0x00, 0x00
        /*0020*/ 	.byte	0x00, 0x00, 0x00, 0x00


//--------------------- .nv.info._ZN7cutlass13device_kernelINS_4gemm6kernel13GemmUniversalIN4cute5tupleIJiiiiEEENS1_10collective13CollectiveMmaINS1_35MainloopSm100TmaUmmaWarpSpecializedILi8ELi2ELi4ENS5_IJNS4_1CILi2EEENSA_ILi1EEESC_EEEEENS5_IJNSA_ILi128EEENSA_ILi64EEESF_EEENS_6half_tENS5_IJlSC_lEEESI_SJ_NS4_8TiledMMAINS4_8MMA_AtomIJNS4_26SM100_MMA_F16BF16_2x1SM_SSISI_SI_fLi128ELi64ELNS4_4UMMA5MajorE0ELSO_0ELNSN_7ScaleInE0ELSP_0EEEEEENS4_6LayoutINS5_IJSC_SC_SC_EEENS5_IJNSA_ILi0EEESU_SU_EEEEENS5_IJNS4_10UnderscoreESX_SX_EEEEENS4_18SM100_TMA_2SM_LOADENS4_14ComposedLayoutINS4_7SwizzleILi3ELi4ELi3EEENS4_18smem_ptr_flag_bitsILi16EEENSS_INS5_IJNSA_ILi8EEESG_EEENS5_IJSG_SC_EEEEEEEvNS4_8identityES10_S1A_vS1B_EENS_8epilogue10collective18CollectiveEpilogueINS1D_23Sm100TmaWarpSpecializedILi3ELi2ELi16ELb1ELb0EEEJNS5_IJSG_SG_SF_EEENS5_IJNSS_ISG_SC_EENSS_INS5_IJNSA_ILi16EEESB_EEENS5_IJSC_NSA_ILi32EEEEEEEEEEESI_SJ_SI_SJ_NS1D_6fusion15FusionCallbacksIS1H_NS1Q_17LinearCombinationISI_fSI_fLNS_15FloatRoundStyleE2EEES1I_S1P_JEEENS4_5SM1004TMEM4LOAD26SM100_TMEM_LOAD_32dp32b16xENS4_13SM90_TMA_LOADENS11_INS12_ILi1ELi4ELi3EEES15_NSS_INS5_IJS16_S1K_EEENS5_IJS1K_SC_EEEEEEENS4_39AutoVectorizingCopyWithAssumedAlignmentILi128EEENS4_14SM90_TMA_STOREES25_S27_S27_EEEvvEEEEvNT_6ParamsE --------------------------
	.section	.nv.info._ZN7cutlass13device_kernelINS_4gemm6kernel13GemmUniversalIN4cute5tupleIJiiiiEEENS1_10collective13CollectiveMmaINS1_35MainloopSm100TmaUmmaWarpSpecializedILi8ELi2ELi4ENS5_IJNS4_1CILi2EEENSA_ILi1EEESC_EEEEENS5_IJNSA_ILi128EEENSA_ILi64EEESF_EEENS_6half_tENS5_IJlSC_lEEESI_SJ_NS4_8TiledMMAINS4_8MMA_AtomIJNS4_26SM100_MMA_F16BF16_2x1SM_SSISI_SI_fLi128ELi64ELNS4_4UMMA5MajorE0ELSO_0ELNSN_7ScaleInE0ELSP_0EEEEEENS4_6LayoutINS5_IJSC_SC_SC_EEENS5_IJNSA_ILi0EEESU_SU_EEEEENS5_IJNS4_10UnderscoreESX_SX_EEEEENS4_18SM100_TMA_2SM_LOADENS4_14ComposedLayoutINS4_7SwizzleILi3ELi4ELi3EEENS4_18smem_ptr_flag_bitsILi16EEENSS_INS5_IJNSA_ILi8EEESG_EEENS5_IJSG_SC_EEEEEEEvNS4_8identityES10_S1A_vS1B_EENS_8epilogue10collective18CollectiveEpilogueINS1D_23Sm100TmaWarpSpecializedILi3ELi2ELi16ELb1ELb0EEEJNS5_IJSG_SG_SF_EEENS5_IJNSS_ISG_SC_EENSS_INS5_IJNSA_ILi16EEESB_EEENS5_IJSC_NSA_ILi32EEEEEEEEEEESI_SJ_SI_SJ_NS1D_6fusion15FusionCallbacksIS1H_NS1Q_17LinearCombinationISI_fSI_fLNS_15FloatRoundStyleE2EEES1I_S1P_JEEENS4_5SM1004TMEM4LOAD26SM100_TMEM_LOAD_32dp32b16xENS4_13SM90_TMA_LOADENS11_INS12_ILi1ELi4ELi3EEES15_NSS_INS5_IJS16_S1K_EEENS5_IJS1K_SC_EEEEEEENS4_39AutoVectorizingCopyWithAssumedAlignmentILi128EEENS4_14SM90_TMA_STOREES25_S27_S27_EEEvvEEEEvNT_6ParamsE,"",@"SHT_CUDA_INFO"
	.sectionflags	@""
	.align	4


	//----- nvinfo : EIATTR_CUDA_API_VERSION
	.align		4
        /*0000*/ 	.byte	0x04, 0x37
        /*0002*/ 	.short	(.L_31 - .L_30)
.L_30:
        /*0004*/ 	.word	0x00000082


	//----- nvinfo : EIATTR_KPARAM_INFO
	.align		4
.L_31:
        /*0008*/ 	.byte	0x04, 0x17
        /*000a*/ 	.short	(.L_33 - .L_32)
.L_32:
        /*000c*/ 	.word	0x00000000
        /*0010*/ 	.short	0x0000
        /*0012*/ 	.short	0x0000
        /*0014*/ 	.byte	0x00, 0xf0, 0x01, 0x20


	//----- nvinfo : EIATTR_AT_ENTRY_FRAGMENTS
	.align		4
.L_33:
        /*0018*/ 	.byte	0x04, 0x4f
        /*001a*/ 	.short	(.L_35 - .L_34)


	//   ....[0]....
.L_34:
        /*001c*/ 	.word	0x00000007


	//----- nvinfo : EIATTR_RESERVED_SMEM_USED
	.align		4
.L_35:
        /*0020*/ 	.byte	0x01, 0x41
	.zero		2


	//----- nvinfo : EIATTR_SPARSE_MMA_MASK
	.align		4
        /*0024*/ 	.byte	0x03, 0x50
        /*0026*/ 	.short	0x0000


	//----- nvinfo : EIATTR_TCGEN05_2CTA_USED
	.align		4
        /*0028*/ 	.byte	0x01, 0x52
	.zero		2


	//----- nvinfo : EIATTR_MAXREG_COUNT
	.align		4
        /*002c*/ 	.byte	0x03, 0x1b
        /*002e*/ 	.short	0x00ff


	//----- nvinfo : EIATTR_NUM_BARRIERS
	.align		4
        /*0030*/ 	.byte	0x02, 0x4c
        /*0032*/ 	.byte	0x07
	.zero		1


	//----- nvinfo : EIATTR_EXTERNS
	.align		4
        /*0034*/ 	.byte	0x04, 0x0f
        /*0036*/ 	.short	(.L_37 - .L_36)


	//   ....[0]....
	.align		4
.L_36:
        /*0038*/ 	.word	index@(__assertfail)


	//----- nvinfo : EIATTR_MERCURY_ISA_VERSION
	.align		4
.L_37:
        /*003c*/ 	.byte	0x03, 0x5f
        /*003e*/ 	.short	0x0101


	//----- nvinfo : EIATTR_INT_WARP_WIDE_INSTR_OFFSETS
	.align		4
        /*0040*/ 	.byte	0x04, 0x31
        /*0042*/ 	.short	(.L_39 - .L_38)


	//   ....[0]....
.L_38:
        /*0044*/ 	.word	0x00000d70


	//   ....[1]....
        /*0048*/ 	.word	0x00000e10


	//   ....[2]....
        /*004c*/ 	.word	0x000022e0


	//   ....[3]....
        /*0050*/ 	.word	0x000045c0


	//   ....[4]....
        /*0054*/ 	.word	0x000045e0


	//   ....[5]....
        /*0058*/ 	.word	0x00004610


	//   ....[6]....
        /*005c*/ 	.word	0x00004f20


	//   ....[7]....
        /*0060*/ 	.word	0x00004f90


	//   ....[8]....
        /*0064*/ 	.word	0x000050a0


	//   ....[9]....
        /*0068*/ 	.word	0x00005270


	//   ....[10]....
        /*006c*/ 	.word	0x00005320


	//   ....[11]....
        /*0070*/ 	.word	0x00005440


	//----- nvinfo : EIATTR_COOP_GROUP_MASK_REGIDS
	.align		4
.L_39:
        /*0074*/ 	.byte	0x04, 0x29
        /*0076*/ 	.short	(.L_41 - .L_40)


	//   ....[0]....
.L_40:
        /*0078*/ 	.word	0xffffffff


	//   ....[1]....
        /*007c*/ 	.word	0xffffffff


	//   ....[2]....
        /*0080*/ 	.word	0xffffffff


	//   ....[3]....
        /*0084*/ 	.word	0xffffffff


	//   ....[4]....
        /*0088*/ 	.word	0xffffffff


	//   ....[5]....
        /*008c*/ 	.word	0xffffffff


	//   ....[6]....
        /*0090*/ 	.word	0xffffffff


	//   ....[7]....
        /*0094*/ 	.word	0xffffffff


	//   ....[8]....
        /*0098*/ 	.word	0xffffffff


	//   ....[9]....
        /*009c*/ 	.word	0xffffffff


	//   ....[10]....
        /*00a0*/ 	.word	0xffffffff


	//   ....[11]....
        /*00a4*/ 	.word	0xffffffff


	//   ....[12]....
        /*00a8*/ 	.word	0xffffffff


	//   ....[13]....
        /*00ac*/ 	.word	0xffffffff


	//----- nvinfo : EIATTR_COOP_GROUP_INSTR_OFFSETS
	.align		4
.L_41:
        /*00b0*/ 	.byte	0x04, 0x28
        /*00b2*/ 	.short	(.L_43 - .L_42)


	//   ....[0]....
.L_42:
        /*00b4*/ 	.word	0x000000c0


	//   ....[1]....
        /*00b8*/ 	.word	0x00000500


	//   ....[2]....
        /*00bc*/ 	.word	0x00000700


	//   ....[3]....
        /*00c0*/ 	.word	0x00000870


	//   ....[4]....
        /*00c4*/ 	.word	0x00000960


	//   ....[5]....
        /*00c8*/ 	.word	0x00000ac0


	//   ....[6]....
        /*00cc*/ 	.word	0x00000c50


	//   ....[7]....
        /*00d0*/ 	.word	0x00000e90


	//   ....[8]....
        /*00d4*/ 	.word	0x000021c0


	//   ....[9]....
        /*00d8*/ 	.word	0x000031e0


	//   ....[10]....
        /*00dc*/ 	.word	0x000036b0


	//   ....[11]....
        /*00e0*/ 	.word	0x000036e0


	//   ....[12]....
        /*00e4*/ 	.word	0x000044c0


	//   ....[13]....
        /*00e8*/ 	.word	0x000046d0


	//----- nvinfo : EIATTR_VRC_CTA_INIT_COUNT
	.align		4
.L_43:
        /*00ec*/ 	.byte	0x02, 0x4a
        /*00ee*/ 	.byte	0x80
	.zero		1


	//----- nvinfo : EIATTR_SYSCALL_OFFSETS
	.align		4
        /*00f0*/ 	.byte	0x04, 0x46
        /*00f2*/ 	.short	(.L_45 - .L_44)


	//   ....[0]....
.L_44:
        /*00f4*/ 	.word	0x00005fd0


	//   ....[1]....
        /*00f8*/ 	.word	0x000060c0


	//   ....[2]....
        /*00fc*/ 	.word	0x00006880


	//   ....[3]....
        /*0100*/ 	.word	0x00007200


	//----- nvinfo : EIATTR_MBARRIER_INSTR_OFFSETS
	.align		4
.L_45:
        /*0104*/ 	.byte	0x04, 0x39
        /*0106*/ 	.short	(.L_47 - .L_46)


	//   ....[0]....
.L_46:
        /*0108*/ 	.word	0x000005f0
        /*010c*/ 	.word	0x000000ff
        /*0110*/ 	.word	0x00000000
        /*0114*/ 	.short	0x0100
        /*0116*/ 	.byte	0x08
	.zero		1


	//   ....[1]....
        /*0118*/ 	.word	0x00000600
        /*011c*/ 	.word	0x000000ff
        /*0120*/ 	.word	0x00000040
        /*0124*/ 	.short	0x0100
        /*0126*/ 	.byte	0x08
	.zero		1


	//   ....[2]....
        /*0128*/ 	.word	0x00000610
        /*012c*/ 	.word	0x000000ff
        /*0130*/ 	.word	0x00000008
        /*0134*/ 	.short	0x0100
        /*0136*/ 	.byte	0x08
	.zero		1


	//   ....[3]....
        /*0138*/ 	.word	0x00000620
        /*013c*/ 	.word	0x000000ff
        /*0140*/ 	.word	0x00000048
        /*0144*/ 	.short	0x0100
        /*0146*/ 	.byte	0x08
	.zero		1


	//   ....[4]....
        /*0148*/ 	.word	0x00000630
        /*014c*/ 	.word	0x000000ff
        /*0150*/ 	.word	0x00000010
        /*0154*/ 	.short	0x0100
        /*0156*/ 	.byte	0x08
	.zero		1


	//   ....[5]....
        /*0158*/ 	.word	0x00000640
        /*015c*/ 	.word	0x000000ff
        /*0160*/ 	.word	0x00000050
        /*0164*/ 	.short	0x0100
        /*0166*/ 	.byte	0x08
	.zero		1


	//   ....[6]....
        /*0168*/ 	.word	0x00000650
        /*016c*/ 	.word	0x000000ff
        /*0170*/ 	.word	0x00000018
        /*0174*/ 	.short	0x0100
        /*0176*/ 	.byte	0x08
	.zero		1


	//   ....[7]....
        /*0178*/ 	.word	0x00000660
        /*017c*/ 	.word	0x000000ff
        /*0180*/ 	.word	0x00000058
        /*0184*/ 	.short	0x0100
        /*0186*/ 	.byte	0x08
	.zero		1


	//   ....[8]....
        /*0188*/ 	.word	0x00000670
        /*018c*/ 	.word	0x000000ff
        /*0190*/ 	.word	0x00000020
        /*0194*/ 	.short	0x0100
        /*0196*/ 	.byte	0x08
	.zero		1


	//   ....[9]....
        /*0198*/ 	.word	0x00000680
        /*019c*/ 	.word	0x000000ff
        /*01a0*/ 	.word	0x00000060
        /*01a4*/ 	.short	0x0100
        /*01a6*/ 	.byte	0x08
	.zero		1


	//   ....[10]....
        /*01a8*/ 	.word	0x00000690
        /*01ac*/ 	.word	0x000000ff
        /*01b0*/ 	.word	0x00000028
        /*01b4*/ 	.short	0x0100
        /*01b6*/ 	.byte	0x08
	.zero		1


	//   ....[11]....
        /*01b8*/ 	.word	0x000006a0
        /*01bc*/ 	.word	0x000000ff
        /*01c0*/ 	.word	0x00000068
        /*01c4*/ 	.short	0x0100
        /*01c6*/ 	.byte	0x08
	.zero		1


	//   ....[12]....
        /*01c8*/ 	.word	0x000006b0
        /*01cc*/ 	.word	0x000000ff
        /*01d0*/ 	.word	0x00000030
        /*01d4*/ 	.short	0x0100
        /*01d6*/ 	.byte	0x08
	.zero		1


	//   ....[13]....
        /*01d8*/ 	.word	0x000006c0
        /*01dc*/ 	.word	0x000000ff
        /*01e0*/ 	.word	0x00000070
        /*01e4*/ 	.short	0x0100
        /*01e6*/ 	.byte	0x08
	.zero		1


	//   ....[14]....
        /*01e8*/ 	.word	0x000006d0
        /*01ec*/ 	.word	0x000000ff
        /*01f0*/ 	.word	0x00000038
        /*01f4*/ 	.short	0x0100
        /*01f6*/ 	.byte	0x08
	.zero		1


	//   ....[15]....
        /*01f8*/ 	.word	0x000006e0
        /*01fc*/ 	.word	0x000000ff
        /*0200*/ 	.word	0x00000078
        /*0204*/ 	.short	0x0100
        /*0206*/ 	.byte	0x08
	.zero		1


	//   ....[16]....
        /*0208*/ 	.word	0x00000800
        /*020c*/ 	.word	0x000000ff
        /*0210*/ 	.word	0x00000080
        /*0214*/ 	.short	0x0100
        /*0216*/ 	.byte	0x09
	.zero		1


	//   ....[17]....
        /*0218*/ 	.word	0x00000810
        /*021c*/ 	.word	0x000000ff
        /*0220*/ 	.word	0x00000098
        /*0224*/ 	.short	0x0100
        /*0226*/ 	.byte	0x09
	.zero		1


	//   ....[18]....
        /*0228*/ 	.word	0x00000820
        /*022c*/ 	.word	0x000000ff
        /*0230*/ 	.word	0x00000088
        /*0234*/ 	.short	0x0100
        /*0236*/ 	.byte	0x09
	.zero		1


	//   ....[19]....
        /*0238*/ 	.word	0x00000830
        /*023c*/ 	.word	0x000000ff
        /*0240*/ 	.word	0x000000a0
        /*0244*/ 	.short	0x0100
        /*0246*/ 	.byte	0x09
	.zero		1


	//   ....[20]....
        /*0248*/ 	.word	0x00000840
        /*024c*/ 	.word	0x000000ff
        /*0250*/ 	.word	0x00000090
        /*0254*/ 	.short	0x0100
        /*0256*/ 	.byte	0x09
	.zero		1


	//   ....[21]....
        /*0258*/ 	.word	0x00000850
        /*025c*/ 	.word	0x000000ff
        /*0260*/ 	.word	0x000000a8
        /*0264*/ 	.short	0x0100
        /*0266*/ 	.byte	0x09
	.zero		1


	//   ....[22]....
        /*0268*/ 	.word	0x00000930
        /*026c*/ 	.word	0x000000ff
        /*0270*/ 	.word	0x000000b0
        /*0274*/ 	.short	0x0100
        /*0276*/ 	.byte	0x08
	.zero		1


	//   ....[23]....
        /*0278*/ 	.word	0x00000940
        /*027c*/ 	.word	0x000000ff
        /*0280*/ 	.word	0x000000b8
        /*0284*/ 	.short	0x0100
        /*0286*/ 	.byte	0x08
	.zero		1


	//   ....[24]....
        /*0288*/ 	.word	0x00000a70
        /*028c*/ 	.word	0x000000ff
        /*0290*/ 	.word	0x000000c0
        /*0294*/ 	.short	0x0100
        /*0296*/ 	.byte	0x08
	.zero		1


	//   ....[25]....
        /*0298*/ 	.word	0x00000a80
        /*029c*/ 	.word	0x000000ff
        /*02a0*/ 	.word	0x000000d0
        /*02a4*/ 	.short	0x0100
        /*02a6*/ 	.byte	0x08
	.zero		1


	//   ....[26]....
        /*02a8*/ 	.word	0x00000a90
        /*02ac*/ 	.word	0x000000ff
        /*02b0*/ 	.word	0x000000c8
        /*02b4*/ 	.short	0x0100
        /*02b6*/ 	.byte	0x08
	.zero		1


	//   ....[27]....
        /*02b8*/ 	.word	0x00000aa0
        /*02bc*/ 	.word	0x000000ff
        /*02c0*/ 	.word	0x000000d8
        /*02c4*/ 	.short	0x0100
        /*02c6*/ 	.byte	0x08
	.zero		1


	//   ....[28]....
        /*02c8*/ 	.word	0x00000bc0
        /*02cc*/ 	.word	0x000000ff
        /*02d0*/ 	.word	0x000000e0
        /*02d4*/ 	.short	0x0100
        /*02d6*/ 	.byte	0x09
	.zero		1


	//   ....[29]....
        /*02d8*/ 	.word	0x00000bd0
        /*02dc*/ 	.word	0x000000ff
        /*02e0*/ 	.word	0x00000100
        /*02e4*/ 	.short	0x0100
        /*02e6*/ 	.byte	0x09
	.zero		1


	//   ....[30]....
        /*02e8*/ 	.word	0x00000be0
        /*02ec*/ 	.word	0x000000ff
        /*02f0*/ 	.word	0x000000e8
        /*02f4*/ 	.short	0x0100
        /*02f6*/ 	.byte	0x09
	.zero		1


	//   ....[31]....
        /*02f8*/ 	.word	0x00000bf0
        /*02fc*/ 	.word	0x000000ff
        /*0300*/ 	.word	0x00000108
        /*0304*/ 	.short	0x0100
        /*0306*/ 	.byte	0x09
	.zero		1


	//   ....[32]....
        /*0308*/ 	.word	0x00000c00
        /*030c*/ 	.word	0x000000ff
        /*0310*/ 	.word	0x000000f0
        /*0314*/ 	.short	0x0100
        /*0316*/ 	.byte	0x09
	.zero		1


	//   ....[33]....
        /*0318*/ 	.word	0x00000c10
        /*031c*/ 	.word	0x000000ff
        /*0320*/ 	.word	0x00000110
        /*0324*/ 	.short	0x0100
        /*0326*/ 	.byte	0x09
	.zero		1


	//   ....[34]....
        /*0328*/ 	.word	0x00000c20
        /*032c*/ 	.word	0x000000ff
        /*0330*/ 	.word	0x000000f8
        /*0334*/ 	.short	0x0100
        /*0336*/ 	.byte	0x09
	.zero		1


	//   ....[35]....
        /*0338*/ 	.word	0x00000c30
        /*033c*/ 	.word	0x000000ff
        /*0340*/ 	.word	0x00000118
        /*0344*/ 	.short	0x0100
        /*0346*/ 	.byte	0x09
	.zero		1


	//   ....[36]....
        /*0348*/ 	.word	0x00000d20
        /*034c*/ 	.word	0x000000ff
        /*0350*/ 	.word	0x00000120
        /*0354*/ 	.short	0x0100
        /*0356*/ 	.byte	0x08
	.zero		1


	//   ....[37]....
        /*0358*/ 	.word	0x00000d30
        /*035c*/ 	.word	0x000000ff
        /*0360*/ 	.word	0x00000130
        /*0364*/ 	.short	0x0100
        /*0366*/ 	.byte	0x08
	.zero		1


	//   ....[38]....
        /*0368*/ 	.word	0x00000d40
        /*036c*/ 	.word	0x000000ff
        /*0370*/ 	.word	0x00000128
        /*0374*/ 	.short	0x0100
        /*0376*/ 	.byte	0x08
	.zero		1


	//   ....[39]....
        /*0378*/ 	.word	0x00000d50
        /*037c*/ 	.word	0x000000ff
        /*0380*/ 	.word	0x00000138
        /*0384*/ 	.short	0x0100
        /*0386*/ 	.byte	0x08
	.zero		1


	//   ....[40]....
        /*0388*/ 	.word	0x00000e40
        /*038c*/ 	.word	0x000000ff
        /*0390*/ 	.word	0x00000140
        /*0394*/ 	.short	0x0100
        /*0396*/ 	.byte	0x06
	.zero		1


	//   ....[41]....
        /*0398*/ 	.word	0x00001860
        /*039c*/ 	.word	0x00000003
        /*03a0*/ 	.word	0x00000130
        /*03a4*/ 	.short	0x010a
        /*03a6*/ 	.byte	0xff
	.zero		1


	//   ....[42]....
        /*03a8*/ 	.word	0x00001890
        /*03ac*/ 	.word	0x00000003
        /*03b0*/ 	.word	0x00000120
        /*03b4*/ 	.short	0x0101
        /*03b6*/ 	.byte	0xff
	.zero		1


	//   ....[43]....
        /*03b8*/ 	.word	0x00001990
        /*03bc*/ 	.word	0x000000ff
        /*03c0*/ 	.word	0x00000040
        /*03c4*/ 	.short	0x010a
        /*03c6*/ 	.byte	0x08
	.zero		1


	//   ....[44]....
        /*03c8*/ 	.word	0x00001a60
        /*03cc*/ 	.word	0x000000ff
        /*03d0*/ 	.word	0x00000040
        /*03d4*/ 	.short	0x010a
        /*03d6*/ 	.byte	0x21
	.zero		1


	//   ....[45]....
        /*03d8*/ 	.word	0x00001c10
        /*03dc*/ 	.word	0x000000ff
        /*03e0*/ 	.word	0x00000040
        /*03e4*/ 	.short	0x010a
        /*03e6*/ 	.byte	0x08
	.zero		1


	//   ....[46]....
        /*03e8*/ 	.word	0x00001dd0
        /*03ec*/ 	.word	0x000000ff
        /*03f0*/ 	.word	0x000000b8
        /*03f4*/ 	.short	0x0101
        /*03f6*/ 	.byte	0x04
	.zero		1


	//   ....[47]....
        /*03f8*/ 	.word	0x00001df0
        /*03fc*/ 	.word	0x000000ff
        /*0400*/ 	.word	0x00000040
        /*0404*/ 	.short	0x010a
        /*0406*/ 	.byte	0x08
	.zero		1


	//   ....[48]....
        /*0408*/ 	.word	0x00001e70
        /*040c*/ 	.word	0x000000ff
        /*0410*/ 	.word	0x00000040
        /*0414*/ 	.short	0x010a
        /*0416*/ 	.byte	0x21
	.zero		1


	//   ....[49]....
        /*0418*/ 	.word	0x00002000
        /*041c*/ 	.word	0x000000ff
        /*0420*/ 	.word	0x00000040
        /*0424*/ 	.short	0x010a
        /*0426*/ 	.byte	0x08
	.zero		1


	//   ....[50]....
        /*0428*/ 	.word	0x000021f0
        /*042c*/ 	.word	0x00000002
        /*0430*/ 	.word	0x000000c0
        /*0434*/ 	.short	0x010a
        /*0436*/ 	.byte	0xff
	.zero		1


	//   ....[51]....
        /*0438*/ 	.word	0x000022b0
        /*043c*/ 	.word	0x00000002
        /*0440*/ 	.word	0x00000000
        /*0444*/ 	.short	0x0101
        /*0446*/ 	.byte	0xff
	.zero		1


	//   ....[52]....
        /*0448*/ 	.word	0x00002810
        /*044c*/ 	.word	0x000000ff
        /*0450*/ 	.word	0x00000000
        /*0454*/ 	.short	0x010a
        /*0456*/ 	.byte	0x05
	.zero		1


	//   ....[53]....
        /*0458*/ 	.word	0x000028a0
        /*045c*/ 	.word	0x000000ff
        /*0460*/ 	.word	0x00000000
        /*0464*/ 	.short	0x010a
        /*0466*/ 	.byte	0x05
	.zero		1


	//   ....[54]....
        /*0468*/ 	.word	0x00002930
        /*046c*/ 	.word	0x000000ff
        /*0470*/ 	.word	0x00000000
        /*0474*/ 	.short	0x010a
        /*0476*/ 	.byte	0x05
	.zero		1


	//   ....[55]....
        /*0478*/ 	.word	0x000029c0
        /*047c*/ 	.word	0x000000ff
        /*0480*/ 	.word	0x00000000
        /*0484*/ 	.short	0x010a
        /*0486*/ 	.byte	0x05
	.zero		1


	//   ....[56]....
        /*0488*/ 	.word	0x00002a50
        /*048c*/ 	.word	0x000000ff
        /*0490*/ 	.word	0x00000000
        /*0494*/ 	.short	0x010a
        /*0496*/ 	.byte	0x05
	.zero		1


	//   ....[57]....
        /*0498*/ 	.word	0x00002ae0
        /*049c*/ 	.word	0x000000ff
        /*04a0*/ 	.word	0x00000000
        /*04a4*/ 	.short	0x010a
        /*04a6*/ 	.byte	0x05
	.zero		1


	//   ....[58]....
        /*04a8*/ 	.word	0x00002b70
        /*04ac*/ 	.word	0x000000ff
        /*04b0*/ 	.word	0x00000000
        /*04b4*/ 	.short	0x010a
        /*04b6*/ 	.byte	0x05
	.zero		1


	//   ....[59]....
        /*04b8*/ 	.word	0x00002c10
        /*04bc*/ 	.word	0x00000000
        /*04c0*/ 	.word	0x00000000
        /*04c4*/ 	.short	0x010a
        /*04c6*/ 	.byte	0xff
	.zero		1


	//   ....[60]....
        /*04c8*/ 	.word	0x00002d40
        /*04cc*/ 	.word	0x00000000
        /*04d0*/ 	.word	0x00000120
        /*04d4*/ 	.short	0x010a
        /*04d6*/ 	.byte	0xff
	.zero		1


	//   ....[61]....
        /*04d8*/ 	.word	0x00002db0
        /*04dc*/ 	.word	0x00000004
        /*04e0*/ 	.word	0x00000000
        /*04e4*/ 	.short	0x0101
        /*04e6*/ 	.byte	0xff
	.zero		1


	//   ....[62]....
        /*04e8*/ 	.word	0x00002dd0
        /*04ec*/ 	.word	0x000000ff
        /*04f0*/ 	.word	0x000000d0
        /*04f4*/ 	.short	0x010a
        /*04f6*/ 	.byte	0x05
	.zero		1


	//   ....[63]....
        /*04f8*/ 	.word	0x00002ef0
        /*04fc*/ 	.word	0x00000000
        /*0500*/ 	.word	0x000000c0
        /*0504*/ 	.short	0x010a
        /*0506*/ 	.byte	0xff
	.zero		1


	//   ....[64]....
        /*0508*/ 	.word	0x00002ff0
        /*050c*/ 	.word	0x00000000
        /*0510*/ 	.word	0x00000000
        /*0514*/ 	.short	0x0101
        /*0516*/ 	.byte	0xff
	.zero		1


	//   ....[65]....
        /*0518*/ 	.word	0x00003080
        /*051c*/ 	.word	0x000000ff
        /*0520*/ 	.word	0x000000d0
        /*0524*/ 	.short	0x0106
        /*0526*/ 	.byte	0x05
	.zero		1


	//   ....[66]....
        /*0528*/ 	.word	0x000030a0
        /*052c*/ 	.word	0x000000ff
        /*0530*/ 	.word	0x000000d0
        /*0534*/ 	.short	0x010a
        /*0536*/ 	.byte	0x05
	.zero		1


	//   ....[67]....
        /*0538*/ 	.word	0x00003130
        /*053c*/ 	.word	0x000000ff
        /*0540*/ 	.word	0x000000d0
        /*0544*/ 	.short	0x0106
        /*0546*/ 	.byte	0x04
	.zero		1


	//   ....[68]....
        /*0548*/ 	.word	0x00003170
        /*054c*/ 	.word	0x00000000
        /*0550*/ 	.word	0x000000d0
        /*0554*/ 	.short	0x010a
        /*0556*/ 	.byte	0xff
	.zero		1


	//   ....[69]....
        /*0558*/ 	.word	0x000033b0
        /*055c*/ 	.word	0x000000ff
        /*0560*/ 	.word	0x00000008
        /*0564*/ 	.short	0x010a
        /*0566*/ 	.byte	0x06
	.zero		1


	//   ....[70]....
        /*0568*/ 	.word	0x000033d0
        /*056c*/ 	.word	0x000000ff
        /*0570*/ 	.word	0x00000008
        /*0574*/ 	.short	0x010a
        /*0576*/ 	.byte	0x06
	.zero		1


	//   ....[71]....
        /*0578*/ 	.word	0x00003560
        /*057c*/ 	.word	0x000000ff
        /*0580*/ 	.word	0x00000008
        /*0584*/ 	.short	0x010a
        /*0586*/ 	.byte	0x06
	.zero		1


	//   ....[72]....
        /*0588*/ 	.word	0x00003580
        /*058c*/ 	.word	0x000000ff
        /*0590*/ 	.word	0x00000008
        /*0594*/ 	.short	0x010a
        /*0596*/ 	.byte	0x06
	.zero		1


	//   ....[73]....
        /*0598*/ 	.word	0x00003640
        /*059c*/ 	.word	0x000000ff
        /*05a0*/ 	.word	0x00000000
        /*05a4*/ 	.short	0x0101
        /*05a6*/ 	.byte	0x07
	.zero		1


	//   ....[74]....
        /*05a8*/ 	.word	0x00003a00
        /*05ac*/ 	.word	0x00000000
        /*05b0*/ 	.word	0x000000c0
        /*05b4*/ 	.short	0x010a
        /*05b6*/ 	.byte	0xff
	.zero		1


	//   ....[75]....
        /*05b8*/ 	.word	0x00003ac0
        /*05bc*/ 	.word	0x00000000
        /*05c0*/ 	.word	0x00000000
        /*05c4*/ 	.short	0x0101
        /*05c6*/ 	.byte	0xff
	.zero		1


	//   ....[76]....
        /*05c8*/ 	.word	0x00003b70
        /*05cc*/ 	.word	0x000000ff
        /*05d0*/ 	.word	0x00000000
        /*05d4*/ 	.short	0x010a
        /*05d6*/ 	.byte	0x09
	.zero		1


	//   ....[77]....
        /*05d8*/ 	.word	0x00003b90
        /*05dc*/ 	.word	0x000000ff
        /*05e0*/ 	.word	0x00000100
        /*05e4*/ 	.short	0x010a
        /*05e6*/ 	.byte	0x08
	.zero		1


	//   ....[78]....
        /*05e8*/ 	.word	0x00003c40
        /*05ec*/ 	.word	0x000000ff
        /*05f0*/ 	.word	0x00000000
        /*05f4*/ 	.short	0x010a
        /*05f6*/ 	.byte	0x0e
	.zero		1


	//   ....[79]....
        /*05f8*/ 	.word	0x00003d70
        /*05fc*/ 	.word	0x000000ff
        /*0600*/ 	.word	0x00000000
        /*0604*/ 	.short	0x010a
        /*0606*/ 	.byte	0x26
	.zero		1


	//   ....[80]....
        /*0608*/ 	.word	0x000041b0
        /*060c*/ 	.word	0x000000ff
        /*0610*/ 	.word	0x00000000
        /*0614*/ 	.short	0x010a
        /*0616*/ 	.byte	0x08
	.zero		1


	//   ....[81]....
        /*0618*/ 	.word	0x00004240
        /*061c*/ 	.word	0x000000ff
        /*0620*/ 	.word	0x00000000
        /*0624*/ 	.short	0x010a
        /*0626*/ 	.byte	0x08
	.zero		1


	//   ....[82]....
        /*0628*/ 	.word	0x000042d0
        /*062c*/ 	.word	0x000000ff
        /*0630*/ 	.word	0x00000000
        /*0634*/ 	.short	0x010a
        /*0636*/ 	.byte	0x08
	.zero		1


	//   ....[83]....
        /*0638*/ 	.word	0x00004370
        /*063c*/ 	.word	0x00000000
        /*0640*/ 	.word	0x00000000
        /*0644*/ 	.short	0x010a
        /*0646*/ 	.byte	0xff
	.zero		1


	//   ....[84]....
        /*0648*/ 	.word	0x000043b0
        /*064c*/ 	.word	0x00000000
        /*0650*/ 	.word	0x00000000
        /*0654*/ 	.short	0x010a
        /*0656*/ 	.byte	0xff
	.zero		1


	//   ....[85]....
        /*0658*/ 	.word	0x00004420
        /*065c*/ 	.word	0x000000ff
        /*0660*/ 	.word	0x00000000
        /*0664*/ 	.short	0x0101
        /*0666*/ 	.byte	0x05
	.zero		1


	//   ....[86]....
        /*0668*/ 	.word	0x00004460
        /*066c*/ 	.word	0x000000ff
        /*0670*/ 	.word	0x00000140
        /*0674*/ 	.short	0x010a
        /*0676*/ 	.byte	0x07
	.zero		1


	//   ....[87]....
        /*0678*/ 	.word	0x000044b0
        /*067c*/ 	.word	0x000000ff
        /*0680*/ 	.word	0x00000000
        /*0684*/ 	.short	0x0101
        /*0686*/ 	.byte	0x05
	.zero		1


	//   ....[88]....
        /*0688*/ 	.word	0x000048c0
        /*068c*/ 	.word	0x00000000
        /*0690*/ 	.word	0x000000c0
        /*0694*/ 	.short	0x010a
        /*0696*/ 	.byte	0xff
	.zero		1


	//   ....[89]....
        /*0698*/ 	.word	0x00004980
        /*069c*/ 	.word	0x00000000
        /*06a0*/ 	.word	0x00000000
        /*06a4*/ 	.short	0x0101
        /*06a6*/ 	.byte	0xff
	.zero		1


	//   ....[90]....
        /*06a8*/ 	.word	0x00004ca0
        /*06ac*/ 	.word	0x000000ff
        /*06b0*/ 	.word	0x000000b8
        /*06b4*/ 	.short	0x010a
        /*06b6*/ 	.byte	0x06
	.zero		1


	//   ....[91]....
        /*06b8*/ 	.word	0x00004ec0
        /*06bc*/ 	.word	0x000000ff
        /*06c0*/ 	.word	0x00000098
        /*06c4*/ 	.short	0x010a
        /*06c6*/ 	.byte	0x0f
	.zero		1


	//   ....[92]....
        /*06c8*/ 	.word	0x00005170
        /*06cc*/ 	.word	0x000000ff
        /*06d0*/ 	.word	0x00000080
        /*06d4*/ 	.short	0x010b
        /*06d6*/ 	.byte	0x0f
	.zero		1


	//   ....[93]....
        /*06d8*/ 	.word	0x000051f0
        /*06dc*/ 	.word	0x000000ff
        /*06e0*/ 	.word	0x00000000
        /*06e4*/ 	.short	0x0101
        /*06e6*/ 	.byte	0x10
	.zero		1


	//   ....[94]....
        /*06e8*/ 	.word	0x00005230
        /*06ec*/ 	.word	0x000000ff
        /*06f0*/ 	.word	0x00000098
        /*06f4*/ 	.short	0x010a
        /*06f6*/ 	.byte	0x0d
	.zero		1


	//   ....[95]....
        /*06f8*/ 	.word	0x00005470
        /*06fc*/ 	.word	0x000000ff
        /*0700*/ 	.word	0x00000080
        /*0704*/ 	.short	0x010b
        /*0706*/ 	.byte	0x0d
	.zero		1


	//   ....[96]....
        /*0708*/ 	.word	0x000054e0
        /*070c*/ 	.word	0x000000ff
        /*0710*/ 	.word	0x00000000
        /*0714*/ 	.short	0x0101
        /*0716*/ 	.byte	0x0f
	.zero		1


	//   ....[97]....
        /*0718*/ 	.word	0x00005530
        /*071c*/ 	.word	0x000000ff
        /*0720*/ 	.word	0x00000000
        /*0724*/ 	.short	0x010a
        /*0726*/ 	.byte	0x04
	.zero		1


	//   ....[98]....
        /*0728*/ 	.word	0x000055c0
        /*072c*/ 	.word	0x000000ff
        /*0730*/ 	.word	0x00000000
        /*0734*/ 	.short	0x010a
        /*0736*/ 	.byte	0x04
	.zero		1


	//   ....[99]....
        /*0738*/ 	.word	0x00005660
        /*073c*/ 	.word	0x00000000
        /*0740*/ 	.word	0x00000000
        /*0744*/ 	.short	0x010a
        /*0746*/ 	.byte	0xff
	.zero		1


	//   ....[100]....
        /*0748*/ 	.word	0x000059a0
        /*074c*/ 	.word	0x00000000
        /*0750*/ 	.word	0x000000c0
        /*0754*/ 	.short	0x010a
        /*0756*/ 	.byte	0xff
	.zero		1


	//   ....[101]....
        /*0758*/ 	.word	0x00005ab0
        /*075c*/ 	.word	0x00000000
        /*0760*/ 	.word	0x00000000
        /*0764*/ 	.short	0x0101
        /*0766*/ 	.byte	0xff
	.zero		1


	//   ....[102]....
        /*0768*/ 	.word	0x00006500
        /*076c*/ 	.word	0x00000000
        /*0770*/ 	.word	0x00000080
        /*0774*/ 	.short	0x010a
        /*0776*/ 	.byte	0xff
	.zero		1


	//   ....[103]....
        /*0778*/ 	.word	0x00006540
        /*077c*/ 	.word	0x0000004c
        /*0780*/ 	.word	0x000000e0
        /*0784*/ 	.short	0x010a
        /*0786*/ 	.byte	0xff
	.zero		1


	//   ....[104]....
        /*0788*/ 	.word	0x00006650
        /*078c*/ 	.word	0x00000000
        /*0790*/ 	.word	0x00000080
        /*0794*/ 	.short	0x010a
        /*0796*/ 	.byte	0xff
	.zero		1


	//   ....[105]....
        /*0798*/ 	.word	0x00006760
        /*079c*/ 	.word	0x0000004c
        /*07a0*/ 	.word	0x000000e0
        /*07a4*/ 	.short	0x010a
        /*07a6*/ 	.byte	0xff
	.zero		1


	//   ....[106]....
        /*07a8*/ 	.word	0x00006f70
        /*07ac*/ 	.word	0x00000000
        /*07b0*/ 	.word	0x00000000
        /*07b4*/ 	.short	0x0101
        /*07b6*/ 	.byte	0xff
	.zero		1


	//   ....[107]....
        /*07b8*/ 	.word	0x00006f80
        /*07bc*/ 	.word	0x00000002
        /*07c0*/ 	.word	0x00000080
        /*07c4*/ 	.short	0x010a
        /*07c6*/ 	.byte	0xff
	.zero		1


	//   ....[108]....
        /*07c8*/ 	.word	0x00007040
        /*07cc*/ 	.word	0x00000002
        /*07d0*/ 	.word	0x00000080
        /*07d4*/ 	.short	0x010a
        /*07d6*/ 	.byte	0xff
	.zero		1


	//   ....[109]....
        /*07d8*/ 	.word	0x00007320
        /*07dc*/ 	.word	0x0000004c
        /*07e0*/ 	.word	0x00000000
        /*07e4*/ 	.short	0x0101
        /*07e6*/ 	.byte	0xff
	.zero		1


	//   ....[110]....
        /*07e8*/ 	.word	0x00007960
        /*07ec*/ 	.word	0x00000002
        /*07f0*/ 	.word	0x00000000
        /*07f4*/ 	.short	0x0101
        /*07f6*/ 	.byte	0xff
	.zero		1


	//   ....[111]....
        /*07f8*/ 	.word	0x00007bd0
        /*07fc*/ 	.word	0x000000ff
        /*0800*/ 	.word	0x00000000
        /*0804*/ 	.short	0x0101
        /*0806*/ 	.byte	0x04
	.zero		1


	//   ....[112]....
        /*0808*/ 	.word	0x00007bf0
        /*080c*/ 	.word	0x00000003
        /*0810*/ 	.word	0x00000130
        /*0814*/ 	.short	0x010a
        /*0816*/ 	.byte	0xff
	.zero		1


	//   ....[113]....
        /*0818*/ 	.word	0x00007c50
        /*081c*/ 	.word	0x00000002
        /*0820*/ 	.word	0x00000040
        /*0824*/ 	.short	0x010a
        /*0826*/ 	.byte	0xff
	.zero		1


	//   ....[114]....
        /*0828*/ 	.word	0x00007cb0
        /*082c*/ 	.word	0x00000002
        /*0830*/ 	.word	0x00000040
        /*0834*/ 	.short	0x010a
        /*0836*/ 	.byte	0xff
	.zero		1


	//   ....[115]....
        /*0838*/ 	.word	0x00007d00
        /*083c*/ 	.word	0x00000002
        /*0840*/ 	.word	0x000000c0
        /*0844*/ 	.short	0x010a
        /*0846*/ 	.byte	0xff
	.zero		1


	//   ....[116]....
        /*0848*/ 	.word	0x00007d60
        /*084c*/ 	.word	0x00000000
        /*0850*/ 	.word	0x00000000
        /*0854*/ 	.short	0x010a
        /*0856*/ 	.byte	0xff
	.zero		1


	//   ....[117]....
        /*0858*/ 	.word	0x00007dc0
        /*085c*/ 	.word	0x00000000
        /*0860*/ 	.word	0x00000000
        /*0864*/ 	.short	0x010a
        /*0866*/ 	.byte	0xff
	.zero		1


	//   ....[118]....
        /*0868*/ 	.word	0x00007e20
        /*086c*/ 	.word	0x00000000
        /*0870*/ 	.word	0x00000000
        /*0874*/ 	.short	0x010a
        /*0876*/ 	.byte	0xff
	.zero		1


	//   ....[119]....
        /*0878*/ 	.word	0x00007e80
        /*087c*/ 	.word	0x00000000
        /*0880*/ 	.word	0x00000000
        /*0884*/ 	.short	0x010a
        /*0886*/ 	.byte	0xff
	.zero		1


	//   ....[120]....
        /*0888*/ 	.word	0x00007ee0
        /*088c*/ 	.word	0x00000000
        /*0890*/ 	.word	0x00000000
        /*0894*/ 	.short	0x010a
        /*0896*/ 	.byte	0xff
	.zero		1


	//   ....[121]....
        /*0898*/ 	.word	0x00007f40
        /*089c*/ 	.word	0x00000000
        /*08a0*/ 	.word	0x00000000
        /*08a4*/ 	.short	0x010a
        /*08a6*/ 	.byte	0xff
	.zero		1


	//   ....[122]....
        /*08a8*/ 	.word	0x00007fa0
        /*08ac*/ 	.word	0x00000000
        /*08b0*/ 	.word	0x00000000
        /*08b4*/ 	.short	0x010a
        /*08b6*/ 	.byte	0xff
	.zero		1


	//   ....[123]....
        /*08b8*/ 	.word	0x00007ff0
        /*08bc*/ 	.word	0x00000000
        /*08c0*/ 	.word	0x00000120
        /*08c4*/ 	.short	0x010a
        /*08c6*/ 	.byte	0xff
	.zero		1


	//   ....[124]....
        /*08c8*/ 	.word	0x00008050
        /*08cc*/ 	.word	0x00000000
        /*08d0*/ 	.word	0x000000d0
        /*08d4*/ 	.short	0x010a
        /*08d6*/ 	.byte	0xff
	.zero		1


	//   ....[125]....
        /*08d8*/ 	.word	0x000080a0
        /*08dc*/ 	.word	0x00000000
        /*08e0*/ 	.word	0x000000c0
        /*08e4*/ 	.short	0x010a
        /*08e6*/ 	.byte	0xff
	.zero		1


	//   ....[126]....
        /*08e8*/ 	.word	0x00008100
        /*08ec*/ 	.word	0x00000000
        /*08f0*/ 	.word	0x000000d0
        /*08f4*/ 	.short	0x010a
        /*08f6*/ 	.byte	0xff
	.zero		1


	//   ....[127]....
        /*08f8*/ 	.word	0x00008160
        /*08fc*/ 	.word	0x00000004
        /*0900*/ 	.word	0x00000008
        /*0904*/ 	.short	0x010a
        /*0906*/ 	.byte	0xff
	.zero		1


	//   ....[128]....
        /*0908*/ 	.word	0x00008240
        /*090c*/ 	.word	0x00000002
        /*0910*/ 	.word	0x00000008
        /*0914*/ 	.short	0x010a
        /*0916*/ 	.byte	0xff
	.zero		1


	//   ....[129]....
        /*0918*/ 	.word	0x00008290
        /*091c*/ 	.word	0x00000000
        /*0920*/ 	.word	0x000000c0
        /*0924*/ 	.short	0x010a
        /*0926*/ 	.byte	0xff
	.zero		1


	//   ....[130]....
        /*0928*/ 	.word	0x000082f0
        /*092c*/ 	.word	0x00000000
        /*0930*/ 	.word	0x00000100
        /*0934*/ 	.short	0x010a
        /*0936*/ 	.byte	0xff
	.zero		1


	//   ....[131]....
        /*0938*/ 	.word	0x00008350
        /*093c*/ 	.word	0x00000000
        /*0940*/ 	.word	0x00000000
        /*0944*/ 	.short	0x010a
        /*0946*/ 	.byte	0xff
	.zero		1


	//   ....[132]....
        /*0948*/ 	.word	0x000083b0
        /*094c*/ 	.word	0x00000000
        /*0950*/ 	.word	0x00000000
        /*0954*/ 	.short	0x010a
        /*0956*/ 	.byte	0xff
	.zero		1


	//   ....[133]....
        /*0958*/ 	.word	0x00008410
        /*095c*/ 	.word	0x00000000
        /*0960*/ 	.word	0x00000000
        /*0964*/ 	.short	0x010a
        /*0966*/ 	.byte	0xff
	.zero		1


	//   ....[134]....
        /*0968*/ 	.word	0x00008470
        /*096c*/ 	.word	0x00000000
        /*0970*/ 	.word	0x00000000
        /*0974*/ 	.short	0x010a
        /*0976*/ 	.byte	0xff
	.zero		1


	//   ....[135]....
        /*0978*/ 	.word	0x000084d0
        /*097c*/ 	.word	0x00000000
        /*0980*/ 	.word	0x00000140
        /*0984*/ 	.short	0x010a
        /*0986*/ 	.byte	0xff
	.zero		1


	//   ....[136]....
        /*0988*/ 	.word	0x00008520
        /*098c*/ 	.word	0x00000000
        /*0990*/ 	.word	0x000000c0
        /*0994*/ 	.short	0x010a
        /*0996*/ 	.byte	0xff
	.zero		1


	//   ....[137]....
        /*0998*/ 	.word	0x00008580
        /*099c*/ 	.word	0x00000000
        /*09a0*/ 	.word	0x000000b8
        /*09a4*/ 	.short	0x010a
        /*09a6*/ 	.byte	0xff
	.zero		1


	//   ....[138]....
        /*09a8*/ 	.word	0x000085e0
        /*09ac*/ 	.word	0x00000000
        /*09b0*/ 	.word	0x00000098
        /*09b4*/ 	.short	0x010a
        /*09b6*/ 	.byte	0xff
	.zero		1


	//   ....[139]....
        /*09b8*/ 	.word	0x00008640
        /*09bc*/ 	.word	0x00000003
        /*09c0*/ 	.word	0x00000098
        /*09c4*/ 	.short	0x010a
        /*09c6*/ 	.byte	0xff
	.zero		1


	//   ....[140]....
        /*09c8*/ 	.word	0x000086a0
        /*09cc*/ 	.word	0x00000000
        /*09d0*/ 	.word	0x00000000
        /*09d4*/ 	.short	0x010a
        /*09d6*/ 	.byte	0xff
	.zero		1


	//   ....[141]....
        /*09d8*/ 	.word	0x00008700
        /*09dc*/ 	.word	0x00000000
        /*09e0*/ 	.word	0x00000000
        /*09e4*/ 	.short	0x010a
        /*09e6*/ 	.byte	0xff
	.zero		1


	//   ....[142]....
        /*09e8*/ 	.word	0x00008750
        /*09ec*/ 	.word	0x00000000
        /*09f0*/ 	.word	0x000000c0
        /*09f4*/ 	.short	0x010a
        /*09f6*/ 	.byte	0xff
	.zero		1


	//   ....[143]....
        /*09f8*/ 	.word	0x000087a0
        /*09fc*/ 	.word	0x00000000
        /*0a00*/ 	.word	0x00000080
        /*0a04*/ 	.short	0x010a
        /*0a06*/ 	.byte	0xff
	.zero		1


	//   ....[144]....
        /*0a08*/ 	.word	0x000087f0
        /*0a0c*/ 	.word	0x0000004c
        /*0a10*/ 	.word	0x000000e0
        /*0a14*/ 	.short	0x010a
        /*0a16*/ 	.byte	0xff
	.zero		1


	//   ....[145]....
        /*0a18*/ 	.word	0x00008840
        /*0a1c*/ 	.word	0x00000002
        /*0a20*/ 	.word	0x00000080
        /*0a24*/ 	.short	0x010a
        /*0a26*/ 	.byte	0xff
	.zero		1


	//----- nvinfo : EIATTR_NUM_MBARRIERS
	.align		4
.L_47:
        /*0a28*/ 	.byte	0x03, 0x38
        /*0a2a*/ 	.short	0x0029


	//----- nvinfo : EIATTR_EXIT_INSTR_OFFSETS
	.align		4
        /*0a2c*/ 	.byte	0x04, 0x1c
        /*0a2e*/ 	.short	(.L_49 - .L_48)


	//   ....[0]....
.L_48:
        /*0a30*/ 	.word	0x00002c40


	//   ....[1]....
        /*0a34*/ 	.word	0x00003140


	//   ....[2]....
        /*0a38*/ 	.word	0x000031a0


	//   ....[3]....
        /*0a3c*/ 	.word	0x000046e0


	//   ....[4]....
        /*0a40*/ 	.word	0x00005690


	//   ....[5]....
        /*0a44*/ 	.word	0x000056d0


	//   ....[6]....
        /*0a48*/ 	.word	0x00007ac0


	//   ....[7]....
        /*0a4c*/ 	.word	0x00007b40


	//   ....[8]....
        /*0a50*/ 	.word	0x00007b70


	//   ....[9]....
        /*0a54*/ 	.word	0x00007be0


	//----- nvinfo : EIATTR_MAX_THREADS
	.align		4
.L_49:
        /*0a58*/ 	.byte	0x04, 0x05
        /*0a5a*/ 	.short	(.L_51 - .L_50)
.L_50:
        /*0a5c*/ 	.word	0x00000100
        /*0a60*/ 	.word	0x00000001
        /*0a64*/ 	.word	0x00000001


	//----- nvinfo : EIATTR_CRS_STACK_SIZE
	.align		4
.L_51:
        /*0a68*/ 	.byte	0x04, 0x1e
        /*0a6a*/ 	.short	(.L_53 - .L_52)
.L_52:
        /*0a6c*/ 	.word	0x00000000


	//----- nvinfo : EIATTR_CBANK_PARAM_SIZE
	.align		4
.L_53:
        /*0a70*/ 	.byte	0x03, 0x19
        /*0a72*/ 	.short	0x0800


	//----- nvinfo : EIATTR_PARAM_CBANK
	.align		4
        /*0a74*/ 	.byte	0x04, 0x0a
        /*0a76*/ 	.short	(.L_55 - .L_54)
	.align		4
.L_54:
        /*0a78*/ 	.word	index@(.nv.constant0._ZN7cutlass13device_kernelINS_4gemm6kernel13GemmUniversalIN4cute5tupleIJiiiiEEENS1_10collective13CollectiveMmaINS1_35MainloopSm100TmaUmmaWarpSpecializedILi8ELi2ELi4ENS5_IJNS4_1CILi2EEENSA_ILi1EEESC_EEEEENS5_IJNSA_ILi128EEENSA_ILi64EEESF_EEENS_6half_tENS5_IJlSC_lEEESI_SJ_NS4_8TiledMMAINS4_8MMA_AtomIJNS4_26SM100_MMA_F16BF16_2x1SM_SSISI_SI_fLi128ELi64ELNS4_4UMMA5MajorE0ELSO_0ELNSN_7ScaleInE0ELSP_0EEEEEENS4_6LayoutINS5_IJSC_SC_SC_EEENS5_IJNSA_ILi0EEESU_SU_EEEEENS5_IJNS4_10UnderscoreESX_SX_EEEEENS4_18SM100_TMA_2SM_LOADENS4_14ComposedLayoutINS4_7SwizzleILi3ELi4ELi3EEENS4_18smem_ptr_flag_bitsILi16EEENSS_INS5_IJNSA_ILi8EEESG_EEENS5_IJSG_SC_EEEEEEEvNS4_8identityES10_S1A_vS1B_EENS_8epilogue10collective18CollectiveEpilogueINS1D_23Sm100TmaWarpSpecializedILi3ELi2ELi16ELb1ELb0EEEJNS5_IJSG_SG_SF_EEENS5_IJNSS_ISG_SC_EENSS_INS5_IJNSA_ILi16EEESB_EEENS5_IJSC_NSA_ILi32EEEEEEEEEEESI_SJ_SI_SJ_NS1D_6fusion15FusionCallbacksIS1H_NS1Q_17LinearCombinationISI_fSI_fLNS_15FloatRoundStyleE2EEES1I_S1P_JEEENS4_5SM1004TMEM4LOAD26SM100_TMEM_LOAD_32dp32b16xENS4_13SM90_TMA_LOADENS11_INS12_ILi1ELi4ELi3EEES15_NSS_INS5_IJS16_S1K_EEENS5_IJS1K_SC_EEEEEEENS4_39AutoVectorizingCopyWithAssumedAlignmentILi128EEENS4_14SM90_TMA_STOREES25_S27_S27_EEEvvEEEEvNT_6ParamsE)
        /*0a7c*/ 	.short	0x0380
        /*0a7e*/ 	.short	0x0800


	//----- nvinfo : EIATTR_SW_WAR
	.align		4
.L_55:
        /*0a80*/ 	.byte	0x04, 0x36
        /*0a82*/ 	.short	(.L_57 - .L_56)
.L_56:
        /*0a84*/ 	.word	0x00000008
.L_57:


//--------------------- .nv.callgraph             --------------------------
	.section	.nv.callgraph,"",@"SHT_CUDA_CALLGRAPH"
	.align	4
	.sectionentsize	8
	.align		4
        /*0000*/ 	.word	0x00000000
	.align		4
        /*0004*/ 	.word	0xffffffff
	.align		4
        /*0008*/ 	.word	index@(_ZN7cutlass13device_kernelINS_4gemm6kernel13GemmUniversalIN4cute5tupleIJiiiiEEENS1_10collective13CollectiveMmaINS1_35MainloopSm100TmaUmmaWarpSpecializedILi8ELi2ELi4ENS5_IJNS4_1CILi2EEENSA_ILi1EEESC_EEEEENS5_IJNSA_ILi128EEENSA_ILi64EEESF_EEENS_6half_tENS5_IJlSC_lEEESI_SJ_NS4_8TiledMMAINS4_8MMA_AtomIJNS4_26SM100_MMA_F16BF16_2x1SM_SSISI_SI_fLi128ELi64ELNS4_4UMMA5MajorE0ELSO_0ELNSN_7ScaleInE0ELSP_0EEEEEENS4_6LayoutINS5_IJSC_SC_SC_EEENS5_IJNSA_ILi0EEESU_SU_EEEEENS5_IJNS4_10UnderscoreESX_SX_EEEEENS4_18SM100_TMA_2SM_LOADENS4_14ComposedLayoutINS4_7SwizzleILi3ELi4ELi3EEENS4_18smem_ptr_flag_bitsILi16EEENSS_INS5_IJNSA_ILi8EEESG_EEENS5_IJSG_SC_EEEEEEEvNS4_8identityES10_S1A_vS1B_EENS_8epilogue10collective18CollectiveEpilogueINS1D_23Sm100TmaWarpSpecializedILi3ELi2ELi16ELb1ELb0EEEJNS5_IJSG_SG_SF_EEENS5_IJNSS_ISG_SC_EENSS_INS5_IJNSA_ILi16EEESB_EEENS5_IJSC_NSA_ILi32EEEEEEEEEEESI_SJ_SI_SJ_NS1D_6fusion15FusionCallbacksIS1H_NS1Q_17LinearCombinationISI_fSI_fLNS_15FloatRoundStyleE2EEES1I_S1P_JEEENS4_5SM1004TMEM4LOAD26SM100_TMEM_LOAD_32dp32b16xENS4_13SM90_TMA_LOADENS11_INS12_ILi1ELi4ELi3EEES15_NSS_INS5_IJS16_S1K_EEENS5_IJS1K_SC_EEEEEEENS4_39AutoVectorizingCopyWithAssumedAlignmentILi128EEENS4_14SM90_TMA_STOREES25_S27_S27_EEEvvEEEEvNT_6ParamsE)
	.align		4
        /*000c*/ 	.word	index@(__assertfail)
	.align		4
        /*0010*/ 	.word	0x00000000
	.align		4
        /*0014*/ 	.word	0xfffffffe
	.align		4
        /*0018*/ 	.word	0x00000000
	.align		4
        /*001c*/ 	.word	0xfffffffd
	.align		4
        /*0020*/ 	.word	0x00000000
	.align		4
        /*0024*/ 	.word	0xfffffffc


//--------------------- .nv.constant4             --------------------------
	.section	.nv.constant4,"a",@progbits
	.align	8
	.align		8
.nv.constant4:
        /*0000*/ 	.dword	__assertfail
	.align		8
        /*0008*/ 	.dword	__unnamed_1
	.align		8
        /*0010*/ 	.dword	__unnamed_2
	.align		8
        /*0018*/ 	.dword	_ZN39_INTERNAL_e90a131b_4_k_cu_6c083339_33254cuda3std3__45__cpo5beginE
	.align		8
        /*0020*/ 	.dword	_ZN39_INTERNAL_e90a131b_4_k_cu_6c083339_33254cuda3std3__45__cpo3endE
	.align		8
        /*0028*/ 	.dword	_ZN39_INTERNAL_e90a131b_4_k_cu_6c083339_33254cuda3std3__45__cpo6cbeginE
	.align		8
        /*0030*/ 	.dword	_ZN39_INTERNAL_e90a131b_4_k_cu_6c083339_33254cuda3std3__45__cpo4cendE
	.align		8
        /*0038*/ 	.dword	_ZN39_INTERNAL_e90a131b_4_k_cu_6c083339_33254cuda3std3__441_GLOBAL__N__e90a131b_4_k_cu_6c083339_33256ignoreE
	.align		8
        /*0040*/ 	.dword	_ZN39_INTERNAL_e90a131b_4_k_cu_6c083339_33254cuda3std3__419piecewise_constructE
	.align		8
        /*0048*/ 	.dword	_ZN39_INTERNAL_e90a131b_4_k_cu_6c083339_33254cuda3std3__48in_placeE
	.align		8
        /*0050*/ 	.dword	_ZN39_INTERNAL_e90a131b_4_k_cu_6c083339_33254cuda3std6ranges3__45__cpo4swapE
	.align		8
        /*0058*/ 	.dword	_ZN39_INTERNAL_e90a131b_4_k_cu_6c083339_33254cuda3std6ranges3__45__cpo9iter_moveE
	.align		8
        /*0060*/ 	.dword	_ZN39_INTERNAL_e90a131b_4_k_cu_6c083339_33254cute7productE
	.align		8
        /*0068*/ 	.dword	_ZN39_INTERNAL_e90a131b_4_k_cu_6c083339_33254cute1_E
	.align		8
        /*0070*/ 	.dword	$str$25
	.align		8
        /*0078*/ 	.dword	$str$26
	.align		8
        /*0080*/ 	.dword	$str$27
	.align		8
        /*0088*/ 	.dword	$str$28


//--------------------- .text._ZN7cutlass13device_kernelINS_4gemm6kernel13GemmUniversalIN4cute5tupleIJiiiiEEENS1_10collective13CollectiveMmaINS1_35MainloopSm100TmaUmmaWarpSpecializedILi8ELi2ELi4ENS5_IJNS4_1CILi2EEENSA_ILi1EEESC_EEEEENS5_IJNSA_ILi128EEENSA_ILi64EEESF_EEENS_6half_tENS5_IJlSC_lEEESI_SJ_NS4_8TiledMMAINS4_8MMA_AtomIJNS4_26SM100_MMA_F16BF16_2x1SM_SSISI_SI_fLi128ELi64ELNS4_4UMMA5MajorE0ELSO_0ELNSN_7ScaleInE0ELSP_0EEEEEENS4_6LayoutINS5_IJSC_SC_SC_EEENS5_IJNSA_ILi0EEESU_SU_EEEEENS5_IJNS4_10UnderscoreESX_SX_EEEEENS4_18SM100_TMA_2SM_LOADENS4_14ComposedLayoutINS4_7SwizzleILi3ELi4ELi3EEENS4_18smem_ptr_flag_bitsILi16EEENSS_INS5_IJNSA_ILi8EEESG_EEENS5_IJSG_SC_EEEEEEEvNS4_8identityES10_S1A_vS1B_EENS_8epilogue10collective18CollectiveEpilogueINS1D_23Sm100TmaWarpSpecializedILi3ELi2ELi16ELb1ELb0EEEJNS5_IJSG_SG_SF_EEENS5_IJNSS_ISG_SC_EENSS_INS5_IJNSA_ILi16EEESB_EEENS5_IJSC_NSA_ILi32EEEEEEEEEEESI_SJ_SI_SJ_NS1D_6fusion15FusionCallbacksIS1H_NS1Q_17LinearCombinationISI_fSI_fLNS_15FloatRoundStyleE2EEES1I_S1P_JEEENS4_5SM1004TMEM4LOAD26SM100_TMEM_LOAD_32dp32b16xENS4_13SM90_TMA_LOADENS11_INS12_ILi1ELi4ELi3EEES15_NSS_INS5_IJS16_S1K_EEENS5_IJS1K_SC_EEEEEEENS4_39AutoVectorizingCopyWithAssumedAlignmentILi128EEENS4_14SM90_TMA_STOREES25_S27_S27_EEEvvEEEEvNT_6ParamsE --------------------------
	.section	.text._ZN7cutlass13device_kernelINS_4gemm6kernel13GemmUniversalIN4cute5tupleIJiiiiEEENS1_10collective13CollectiveMmaINS1_35MainloopSm100TmaUmmaWarpSpecializedILi8ELi2ELi4ENS5_IJNS4_1CILi2EEENSA_ILi1EEESC_EEEEENS5_IJNSA_ILi128EEENSA_ILi64EEESF_EEENS_6half_tENS5_IJlSC_lEEESI_SJ_NS4_8TiledMMAINS4_8MMA_AtomIJNS4_26SM100_MMA_F16BF16_2x1SM_SSISI_SI_fLi128ELi64ELNS4_4UMMA5MajorE0ELSO_0ELNSN_7ScaleInE0ELSP_0EEEEEENS4_6LayoutINS5_IJSC_SC_SC_EEENS5_IJNSA_ILi0EEESU_SU_EEEEENS5_IJNS4_10UnderscoreESX_SX_EEEEENS4_18SM100_TMA_2SM_LOADENS4_14ComposedLayoutINS4_7SwizzleILi3ELi4ELi3EEENS4_18smem_ptr_flag_bitsILi16EEENSS_INS5_IJNSA_ILi8EEESG_EEENS5_IJSG_SC_EEEEEEEvNS4_8identityES10_S1A_vS1B_EENS_8epilogue10collective18CollectiveEpilogueINS1D_23Sm100TmaWarpSpecializedILi3ELi2ELi16ELb1ELb0EEEJNS5_IJSG_SG_SF_EEENS5_IJNSS_ISG_SC_EENSS_INS5_IJNSA_ILi16EEESB_EEENS5_IJSC_NSA_ILi32EEEEEEEEEEESI_SJ_SI_SJ_NS1D_6fusion15FusionCallbacksIS1H_NS1Q_17LinearCombinationISI_fSI_fLNS_15FloatRoundStyleE2EEES1I_S1P_JEEENS4_5SM1004TMEM4LOAD26SM100_TMEM_LOAD_32dp32b16xENS4_13SM90_TMA_LOADENS11_INS12_ILi1ELi4ELi3EEES15_NSS_INS5_IJS16_S1K_EEENS5_IJS1K_SC_EEEEEEENS4_39AutoVectorizingCopyWithAssumedAlignmentILi128EEENS4_14SM90_TMA_STOREES25_S27_S27_EEEvvEEEEvNT_6ParamsE,"ax",@progbits
	.align	128
.text._ZN7cutlass13device_kernelINS_4gemm6kernel13GemmUniversalIN4cute5tupleIJiiiiEEENS1_10collective13CollectiveMmaINS1_35MainloopSm100TmaUmmaWarpSpecializedILi8ELi2ELi4ENS5_IJNS4_1CILi2EEENSA_ILi1EEESC_EEEEENS5_IJNSA_ILi128EEENSA_ILi64EEESF_EEENS_6half_tENS5_IJlSC_lEEESI_SJ_NS4_8TiledMMAINS4_8MMA_AtomIJNS4_26SM100_MMA_F16BF16_2x1SM_SSISI_SI_fLi128ELi64ELNS4_4UMMA5MajorE0ELSO_0ELNSN_7ScaleInE0ELSP_0EEEEEENS4_6LayoutINS5_IJSC_SC_SC_EEENS5_IJNSA_ILi0EEESU_SU_EEEEENS5_IJNS4_10UnderscoreESX_SX_EEEEENS4_18SM100_TMA_2SM_LOADENS4_14ComposedLayoutINS4_7SwizzleILi3ELi4ELi3EEENS4_18smem_ptr_flag_bitsILi16EEENSS_INS5_IJNSA_ILi8EEESG_EEENS5_IJSG_SC_EEEEEEEvNS4_8identityES10_S1A_vS1B_EENS_8epilogue10collective18CollectiveEpilogueINS1D_23Sm100TmaWarpSpecializedILi3ELi2ELi16ELb1ELb0EEEJNS5_IJSG_SG_SF_EEENS5_IJNSS_ISG_SC_EENSS_INS5_IJNSA_ILi16EEESB_EEENS5_IJSC_NSA_ILi32EEEEEEEEEEESI_SJ_SI_SJ_NS1D_6fusion15FusionCallbacksIS1H_NS1Q_17LinearCombinationISI_fSI_fLNS_15FloatRoundStyleE2EEES1I_S1P_JEEENS4_5SM1004TMEM4LOAD26SM100_TMEM_LOAD_32dp32b16xENS4_13SM90_TMA_LOADENS11_INS12_ILi1ELi4ELi3EEES15_NSS_INS5_IJS16_S1K_EEENS5_IJS1K_SC_EEEEEEENS4_39AutoVectorizingCopyWithAssumedAlignmentILi128EEENS4_14SM90_TMA_STOREES25_S27_S27_EEEvvEEEEvNT_6ParamsE:
        .type           _ZN7cutlass13device_kernelINS_4gemm6kernel13GemmUniversalIN4cute5tupleIJiiiiEEENS1_10collective13CollectiveMmaINS1_35MainloopSm100TmaUmmaWarpSpecializedILi8ELi2ELi4ENS5_IJNS4_1CILi2EEENSA_ILi1EEESC_EEEEENS5_IJNSA_ILi128EEENSA_ILi64EEESF_EEENS_6half_tENS5_IJlSC_lEEESI_SJ_NS4_8TiledMMAINS4_8MMA_AtomIJNS4_26SM100_MMA_F16BF16_2x1SM_SSISI_SI_fLi128ELi64ELNS4_4UMMA5MajorE0ELSO_0ELNSN_7ScaleInE0ELSP_0EEEEEENS4_6LayoutINS5_IJSC_SC_SC_EEENS5_IJNSA_ILi0EEESU_SU_EEEEENS5_IJNS4_10UnderscoreESX_SX_EEEEENS4_18SM100_TMA_2SM_LOADENS4_14ComposedLayoutINS4_7SwizzleILi3ELi4ELi3EEENS4_18smem_ptr_flag_bitsILi16EEENSS_INS5_IJNSA_ILi8EEESG_EEENS5_IJSG_SC_EEEEEEEvNS4_8identityES10_S1A_vS1B_EENS_8epilogue10collective18CollectiveEpilogueINS1D_23Sm100TmaWarpSpecializedILi3ELi2ELi16ELb1ELb0EEEJNS5_IJSG_SG_SF_EEENS5_IJNSS_ISG_SC_EENSS_INS5_IJNSA_ILi16EEESB_EEENS5_IJSC_NSA_ILi32EEEEEEEEEEESI_SJ_SI_SJ_NS1D_6fusion15FusionCallbacksIS1H_NS1Q_17LinearCombinationISI_fSI_fLNS_15FloatRoundStyleE2EEES1I_S1P_JEEENS4_5SM1004TMEM4LOAD26SM100_TMEM_LOAD_32dp32b16xENS4_13SM90_TMA_LOADENS11_INS12_ILi1ELi4ELi3EEES15_NSS_INS5_IJS16_S1K_EEENS5_IJS1K_SC_EEEEEEENS4_39AutoVectorizingCopyWithAssumedAlignmentILi128EEENS4_14SM90_TMA_STOREES25_S27_S27_EEEvvEEEEvNT_6ParamsE,@function
        .size           _ZN7cutlass13device_kernelINS_4gemm6kernel13GemmUniversalIN4cute5tupleIJiiiiEEENS1_10collective13CollectiveMmaINS1_35MainloopSm100TmaUmmaWarpSpecializedILi8ELi2ELi4ENS5_IJNS4_1CILi2EEENSA_ILi1EEESC_EEEEENS5_IJNSA_ILi128EEENSA_ILi64EEESF_EEENS_6half_tENS5_IJlSC_lEEESI_SJ_NS4_8TiledMMAINS4_8MMA_AtomIJNS4_26SM100_MMA_F16BF16_2x1SM_SSISI_SI_fLi128ELi64ELNS4_4UMMA5MajorE0ELSO_0ELNSN_7ScaleInE0ELSP_0EEEEEENS4_6LayoutINS5_IJSC_SC_SC_EEENS5_IJNSA_ILi0EEESU_SU_EEEEENS5_IJNS4_10UnderscoreESX_SX_EEEEENS4_18SM100_TMA_2SM_LOADENS4_14ComposedLayoutINS4_7SwizzleILi3ELi4ELi3EEENS4_18smem_ptr_flag_bitsILi16EEENSS_INS5_IJNSA_ILi8EEESG_EEENS5_IJSG_SC_EEEEEEEvNS4_8identityES10_S1A_vS1B_EENS_8epilogue10collective18CollectiveEpilogueINS1D_23Sm100TmaWarpSpecializedILi3ELi2ELi16ELb1ELb0EEEJNS5_IJSG_SG_SF_EEENS5_IJNSS_ISG_SC_EENSS_INS5_IJNSA_ILi16EEESB_EEENS5_IJSC_NSA_ILi32EEEEEEEEEEESI_SJ_SI_SJ_NS1D_6fusion15FusionCallbacksIS1H_NS1Q_17LinearCombinationISI_fSI_fLNS_15FloatRoundStyleE2EEES1I_S1P_JEEENS4_5SM1004TMEM4LOAD26SM100_TMEM_LOAD_32dp32b16xENS4_13SM90_TMA_LOADENS11_INS12_ILi1ELi4ELi3EEES15_NSS_INS5_IJS16_S1K_EEENS5_IJS1K_SC_EEEEEEENS4_39AutoVectorizingCopyWithAssumedAlignmentILi128EEENS4_14SM90_TMA_STOREES25_S27_S27_EEEvvEEEEvNT_6ParamsE,(.L_x_187 - _ZN7cutlass13device_kernelINS_4gemm6kernel13GemmUniversalIN4cute5tupleIJiiiiEEENS1_10collective13CollectiveMmaINS1_35MainloopSm100TmaUmmaWarpSpecializedILi8ELi2ELi4ENS5_IJNS4_1CILi2EEENSA_ILi1EEESC_EEEEENS5_IJNSA_ILi128EEENSA_ILi64EEESF_EEENS_6half_tENS5_IJlSC_lEEESI_SJ_NS4_8TiledMMAINS4_8MMA_AtomIJNS4_26SM100_MMA_F16BF16_2x1SM_SSISI_SI_fLi128ELi64ELNS4_4UMMA5MajorE0ELSO_0ELNSN_7ScaleInE0ELSP_0EEEEEENS4_6LayoutINS5_IJSC_SC_SC_EEENS5_IJNSA_ILi0EEESU_SU_EEEEENS5_IJNS4_10UnderscoreESX_SX_EEEEENS4_18SM100_TMA_2SM_LOADENS4_14ComposedLayoutINS4_7SwizzleILi3ELi4ELi3EEENS4_18smem_ptr_flag_bitsILi16EEENSS_INS5_IJNSA_ILi8EEESG_EEENS5_IJSG_SC_EEEEEEEvNS4_8identityES10_S1A_vS1B_EENS_8epilogue10collective18CollectiveEpilogueINS1D_23Sm100TmaWarpSpecializedILi3ELi2ELi16ELb1ELb0EEEJNS5_IJSG_SG_SF_EEENS5_IJNSS_ISG_SC_EENSS_INS5_IJNSA_ILi16EEESB_EEENS5_IJSC_NSA_ILi32EEEEEEEEEEESI_SJ_SI_SJ_NS1D_6fusion15FusionCallbacksIS1H_NS1Q_17LinearCombinationISI_fSI_fLNS_15FloatRoundStyleE2EEES1I_S1P_JEEENS4_5SM1004TMEM4LOAD26SM100_TMEM_LOAD_32dp32b16xENS4_13SM90_TMA_LOADENS11_INS12_ILi1ELi4ELi3EEES15_NSS_INS5_IJS16_S1K_EEENS5_IJS1K_SC_EEEEEEENS4_39AutoVectorizingCopyWithAssumedAlignmentILi128EEENS4_14SM90_TMA_STOREES25_S27_S27_EEEvvEEEEvNT_6ParamsE)
        .other          _ZN7cutlass13device_kernelINS_4gemm6kernel13GemmUniversalIN4cute5tupleIJiiiiEEENS1_10collective13CollectiveMmaINS1_35MainloopSm100TmaUmmaWarpSpecializedILi8ELi2ELi4ENS5_IJNS4_1CILi2EEENSA_ILi1EEESC_EEEEENS5_IJNSA_ILi128EEENSA_ILi64EEESF_EEENS_6half_tENS5_IJlSC_lEEESI_SJ_NS4_8TiledMMAINS4_8MMA_AtomIJNS4_26SM100_MMA_F16BF16_2x1SM_SSISI_SI_fLi128ELi64ELNS4_4UMMA5MajorE0ELSO_0ELNSN_7ScaleInE0ELSP_0EEEEEENS4_6LayoutINS5_IJSC_SC_SC_EEENS5_IJNSA_ILi0EEESU_SU_EEEEENS5_IJNS4_10UnderscoreESX_SX_EEEEENS4_18SM100_TMA_2SM_LOADENS4_14ComposedLayoutINS4_7SwizzleILi3ELi4ELi3EEENS4_18smem_ptr_flag_bitsILi16EEENSS_INS5_IJNSA_ILi8EEESG_EEENS5_IJSG_SC_EEEEEEEvNS4_8identityES10_S1A_vS1B_EENS_8epilogue10collective18CollectiveEpilogueINS1D_23Sm100TmaWarpSpecializedILi3ELi2ELi16ELb1ELb0EEEJNS5_IJSG_SG_SF_EEENS5_IJNSS_ISG_SC_EENSS_INS5_IJNSA_ILi16EEESB_EEENS5_IJSC_NSA_ILi32EEEEEEEEEEESI_SJ_SI_SJ_NS1D_6fusion15FusionCallbacksIS1H_NS1Q_17LinearCombinationISI_fSI_fLNS_15FloatRoundStyleE2EEES1I_S1P_JEEENS4_5SM1004TMEM4LOAD26SM100_TMEM_LOAD_32dp32b16xENS4_13SM90_TMA_LOADENS11_INS12_ILi1ELi4ELi3EEES15_NSS_INS5_IJS16_S1K_EEENS5_IJS1K_SC_EEEEEEENS4_39AutoVectorizingCopyWithAssumedAlignmentILi128EEENS4_14SM90_TMA_STOREES25_S27_S27_EEEvvEEEEvNT_6ParamsE,@"STO_CUDA_ENTRY STV_DEFAULT"
_ZN7cutlass13device_kernelINS_4gemm6kernel13GemmUniversalIN4cute5tupleIJiiiiEEENS1_10collective13CollectiveMmaINS1_35MainloopSm100TmaUmmaWarpSpecializedILi8ELi2ELi4ENS5_IJNS4_1CILi2EEENSA_ILi1EEESC_EEEEENS5_IJNSA_ILi128EEENSA_ILi64EEESF_EEENS_6half_tENS5_IJlSC_lEEESI_SJ_NS4_8TiledMMAINS4_8MMA_AtomIJNS4_26SM100_MMA_F16BF16_2x1SM_SSISI_SI_fLi128ELi64ELNS4_4UMMA5MajorE0ELSO_0ELNSN_7ScaleInE0ELSP_0EEEEEENS4_6LayoutINS5_IJSC_SC_SC_EEENS5_IJNSA_ILi0EEESU_SU_EEEEENS5_IJNS4_10UnderscoreESX_SX_EEEEENS4_18SM100_TMA_2SM_LOADENS4_14ComposedLayoutINS4_7SwizzleILi3ELi4ELi3EEENS4_18smem_ptr_flag_bitsILi16EEENSS_INS5_IJNSA_ILi8EEESG_EEENS5_IJSG_SC_EEEEEEEvNS4_8identityES10_S1A_vS1B_EENS_8epilogue10collective18CollectiveEpilogueINS1D_23Sm100TmaWarpSpecializedILi3ELi2ELi16ELb1ELb0EEEJNS5_IJSG_SG_SF_EEENS5_IJNSS_ISG_SC_EENSS_INS5_IJNSA_ILi16EEESB_EEENS5_IJSC_NSA_ILi32EEEEEEEEEEESI_SJ_SI_SJ_NS1D_6fusion15FusionCallbacksIS1H_NS1Q_17LinearCombinationISI_fSI_fLNS_15FloatRoundStyleE2EEES1I_S1P_JEEENS4_5SM1004TMEM4LOAD26SM100_TMEM_LOAD_32dp32b16xENS4_13SM90_TMA_LOADENS11_INS12_ILi1ELi4ELi3EEES15_NSS_INS5_IJS16_S1K_EEENS5_IJS1K_SC_EEEEEEENS4_39AutoVectorizingCopyWithAssumedAlignmentILi128EEENS4_14SM90_TMA_STOREES25_S27_S27_EEEvvEEEEvNT_6ParamsE:
[----:B------:R-:W1:Y:S01]  /*0000*/  LDC R1, c[0x0][0x37c] ;  /* 0x0000df00ff017b82 */ /* 0x000e620000000800 */
[----:B------:R-:W2:Y:S01]  /*0010*/  S2R R74, SR_TID.X ;  /* 0x00000000004a7919 */ /* 0x000ea20000002100 */
[----:B------:R-:W3:Y:S06]  /*0020*/  LDCU.64 UR6, c[0x0][0x890] ;  /* 0x00011200ff0677ac */ /* 0x000eec0008000a00 */
[----:B------:R-:W4:Y:S01]  /*0030*/  S2UR UR37, SR_CgaCtaId ;  /* 0x00000000002579c3 */ /* 0x000f220000008800 */
[----:B------:R-:W-:Y:S02]  /*0040*/  PRMT R59, RZ, 0x7610, R59 ;  /* 0x00007610ff3b7816 */ /* 0x000fe4000000003b */
[----:B------:R-:W-:Y:S01]  /*0050*/  ELECT P1, URZ, PT ;  /* 0x0000000000ff782f */ /* 0x000fe20003820000 */
[----:B------:R-:W1:Y:S01]  /*0060*/  LDCU.64 UR46, c[0x0][0x358] ;  /* 0x00006b00ff2e77ac */ /* 0x000e620008000a00 */
[----:B---3--:R-:W-:-:S04]  /*0070*/  UISETP.NE.U32.AND UP0, UPT, UR6, URZ, UPT ;  /* 0x000000ff0600728c */ /* 0x008fc8000bf05070 */
[----:B------:R-:W-:Y:S02]  /*0080*/  UISETP.NE.AND.EX UP0, UPT, UR7, URZ, UPT, UP0 ;  /* 0x000000ff0700728c */ /* 0x000fe4000bf05300 */
[----:B----4-:R-:W-:Y:S02]  /*0090*/  ULOP3.LUT UR5, UR37, 0x1, URZ, 0xc0, !UPT ;  /* 0x0000000125057892 */ /* 0x010fe4000f8ec0ff */
[----:B------:R-:W-:Y:S01]  /*00a0*/  ULOP3.LUT UR4, UR37, 0x1, URZ, 0x3c, !UPT ;  /* 0x0000000125047892 */ /* 0x000fe2000f8e3cff */
[----:B--2---:R-:W-:-:S05]  /*00b0*/  SHF.R.U32.HI R70, RZ, 0x5, R74 ;  /* 0x00000005ff467819 */ /* 0x004fca000001164a */
[----:B------:R-:W2:Y:S02]  /*00c0*/  SHFL.IDX PT, R0, R70, RZ, 0x1f ;  /* 0x00001fff46007589 */ /* 0x000ea400000e0000 */
[----:B--2---:R-:W-:Y:S01]  /*00d0*/  R2UR UR10, R0 ;  /* 0x00000000000a72ca */ /* 0x004fe200000e0000 */
[----:B-1----:R-:W-:-:S14]  /*00e0*/  BRA.U UP0, `(.L_x_0) ;  /* 0x00000001002c7547 */ /* 0x002fdc000b800000 */
[----:B------:R-:W1:Y:S02]  /*00f0*/  LDCU.64 UR8, c[0x0][0x888] ;  /* 0x00011100ff0877ac */ /* 0x000e640008000a00 */
[----:B-1----:R-:W-:-:S04]  /*0100*/  UISETP.NE.U32.AND UP0, UPT, UR8, URZ, UPT ;  /* 0x000000ff0800728c */ /* 0x002fc8000bf05070 */
[----:B------:R-:W-:-:S09]  /*0110*/  UISETP.NE.AND.EX UP0, UPT, UR9, URZ, UPT, UP0 ;  /* 0x000000ff0900728c */ /* 0x000fd2000bf05300 */
[----:B------:R-:W-:Y:S05]  /*0120*/  BRA.U !UP0, `(.L_x_1) ;  /* 0x0000000108107547 */ /* 0x000fea000b800000 */
[----:B------:R-:W1:Y:S02]  /*0130*/  LDC.64 R2, c[0x0][0x888] ;  /* 0x00022200ff027b82 */ /* 0x000e640000000a00 */
[----:B-1----:R1:W5:Y:S01]  /*0140*/  LDG.E R35, desc[UR46][R2.64] ;  /* 0x0000002e02237981 */ /* 0x002362000c1e1900 */
[----:B------:R-:W-:Y:S01]  /*0150*/  HFMA2 R59, -RZ, RZ, 0, 5.9604644775390625e-08 ;  /* 0x00000001ff3b7431 */ /* 0x000fe200000001ff */
[----:B------:R-:W-:Y:S05]  /*0160*/  BRA `(.L_x_0) ;  /* 0x00000000000c7947 */ /* 0x000fea0003800000 */
.L_x_1:
[----:B------:R-:W1:Y:S01]  /*0170*/  LDCU UR8, c[0x0][0x880] ;  /* 0x00011000ff0877ac */ /* 0x000e620008000800 */
[----:B------:R-:W-:Y:S01]  /*0180*/  HFMA2 R59, -RZ, RZ, 0, 5.9604644775390625e-08 ;  /* 0x00000001ff3b7431 */ /* 0x000fe200000001ff */
[----:B-1----:R-:W-:-:S07]  /*0190*/  MOV R35, UR8 ;  /* 0x0000000800237c02 */ /* 0x002fce0008000f00 */
.L_x_0:
[----:B------:R-:W2:Y:S02]  /*01a0*/  LDCU.64 UR8, c[0x0][0x8b0] ;  /* 0x00011600ff0877ac */ /* 0x000ea40008000a00 */
[----:B--2---:R-:W-:-:S04]  /*01b0*/  UISETP.NE.U32.AND UP0, UPT, UR8, URZ, UPT ;  /* 0x000000ff0800728c */ /* 0x004fc8000bf05070 */
[----:B------:R-:W-:-:S09]  /*01c0*/  UISETP.NE.AND.EX UP0, UPT, UR9, URZ, UPT, UP0 ;  /* 0x000000ff0900728c */ /* 0x000fd2000bf05300 */
[----:B------:R-:W-:Y:S05]  /*01d0*/  BRA.U UP0, `(.L_x_2) ;  /* 0x0000000100247547 */ /* 0x000fea000b800000 */
[----:B------:R-:W2:Y:S02]  /*01e0*/  LDCU.64 UR8, c[0x0][0x8a8] ;  /* 0x00011500ff0877ac */ /* 0x000ea40008000a00 */
[----:B--2---:R-:W-:-:S04]  /*01f0*/  UISETP.NE.U32.AND UP0, UPT, UR8, URZ, UPT ;  /* 0x000000ff0800728c */ /* 0x004fc8000bf05070 */
[----:B------:R-:W-:-:S09]  /*0200*/  UISETP.NE.AND.EX UP0, UPT, UR9, URZ, UPT, UP0 ;  /* 0x000000ff0900728c */ /* 0x000fd2000bf05300 */
[----:B------:R-:W-:Y:S05]  /*0210*/  BRA.U !UP0, `(.L_x_3) ;  /* 0x00000001080c7547 */ /* 0x000fea000b800000 */
[----:B------:R-:W2:Y:S02]  /*0220*/  LDC.64 R32, c[0x0][0x8a8] ;  /* 0x00022a00ff207b82 */ /* 0x000ea40000000a00 */
[----:B--2---:R2:W5:Y:S01]  /*0230*/  LDG.E R32, desc[UR46][R32.64] ;  /* 0x0000002e20207981 */ /* 0x004562000c1e1900 */
[----:B------:R-:W-:Y:S05]  /*0240*/  BRA `(.L_x_2) ;  /* 0x0000000000087947 */ /* 0x000fea0003800000 */
.L_x_3:
[----:B------:R-:W2:Y:S02]  /*0250*/  LDCU UR8, c[0x0][0x8a0] ;  /* 0x00011400ff0877ac */ /* 0x000ea40008000800 */
[----:B--2---:R-:W-:Y:S02]  /*0260*/  MOV R32, UR8 ;  /* 0x0000000800207c02 */ /* 0x004fe40008000f00 */
.L_x_2:
[----:B------:R-:W-:Y:S01]  /*0270*/  IMAD.U32 R0, RZ, RZ, UR10 ;  /* 0x0000000aff007e24 */ /* 0x000fe2000f8e00ff */
[----:B------:R-:W-:Y:S04]  /*0280*/  BSSY.RECONVERGENT B0, `(.L_x_4) ;  /* 0x000000c000007945 */ /* 0x000fe80003800200 */
[C---:B------:R-:W-:Y:S02]  /*0290*/  ISETP.NE.OR P2, PT, R0.reuse, 0x1, !P1 ;  /* 0x000000010000780c */ /* 0x040fe40004f45670 */
[----:B------:R-:W-:-:S11]  /*02a0*/  ISETP.NE.OR P0, PT, R0, 0x3, !P1 ;  /* 0x000000030000780c */ /* 0x000fd60004f05670 */
[----:B------:R-:W-:Y:S05]  /*02b0*/  @P2 BRA `(.L_x_5) ;  /* 0x0000000000202947 */ /* 0x000fea0003800000 */
[----:B------:R-:W3:Y:S02]  /*02c0*/  LDCU.64 UR8, c[0x0][0x348] ;  /* 0x00006900ff0877ac */ /* 0x000ee40008000a00 */
[----:B---3--:R-:W-:Y:S02]  /*02d0*/  UIADD3 UR12, UP1, UPT, UR8, 0x80, URZ ;  /* 0x00000080080c7890 */ /* 0x008fe4000ff3e0ff */
[----:B------:R-:W-:Y:S02]  /*02e0*/  UIADD3 UR8, UP0, UPT, UR8, 0x180, URZ ;  /* 0x0000018008087890 */ /* 0x000fe4000ff1e0ff */
[----:B------:R-:W-:Y:S02]  /*02f0*/  UIADD3.X UR13, UPT, UPT, URZ, UR9, URZ, UP1, !UPT ;  /* 0x00000009ff0d7290 */ /* 0x000fe40008ffe4ff */
[----:B------:R-:W-:-:S07]  /*0300*/  UIADD3.X UR9, UPT, UPT, URZ, UR9, URZ, UP0, !UPT ;  /* 0x00000009ff097290 */ /* 0x000fce00087fe4ff */
[----:B------:R3:W-:Y:S02]  /*0310*/  UTMACCTL.PF [UR12] ;  /* 0x000000000c0079b9 */ /* 0x0007e40008040000 */
[----:B------:R3:W-:Y:S02]  /*0320*/  UTMACCTL.PF [UR8] ;  /* 0x00000000080079b9 */ /* 0x0007e40008040000 */
[----:B---3--:R-:W-:Y:S01]  /*0330*/  NOP ;  /* 0x0000000000007918 */ /* 0x008fe20000000000 */
.L_x_5:
[----:B------:R-:W-:Y:S05]  /*0340*/  BSYNC.RECONVERGENT B0 ;  /* 0x0000000000007941 */ /* 0x000fea0003800200 */
.L_x_4:
[----:B------:R-:W-:Y:S04]  /*0350*/  BSSY.RECONVERGENT B0, `(.L_x_6) ;  /* 0x000000a000007945 */ /* 0x000fe80003800200 */
        /* <DEDUP_REMOVED lines=9> */
.L_x_7:
[----:B------:R-:W-:Y:S05]  /*03f0*/  BSYNC.RECONVERGENT B0 ;  /* 0x0000000000007941 */ /* 0x000fea0003800200 */
.L_x_6:
[----:B------:R-:W3:Y:S01]  /*0400*/  LDCU.64 UR8, c[0x0][0x888] ;  /* 0x00011100ff0877ac */ /* 0x000ee20008000a00 */
[----:B------:R-:W-:Y:S02]  /*0410*/  UISETP.EQ.U32.AND UP1, UPT, UR6, URZ, UPT ;  /* 0x000000ff0600728c */ /* 0x000fe4000bf22070 */
[----:B------:R-:W-:Y:S02]  /*0420*/  UPLOP3.LUT UP5, UPT, UPT, UPT, UPT, 0x80, 0x8 ;  /* 0x000000000008789c */ /* 0x000fe40003faf070 */
[----:B---3--:R-:W-:-:S04]  /*0430*/  UISETP.NE.U32.AND UP0, UPT, UR8, URZ, UPT ;  /* 0x000000ff0800728c */ /* 0x008fc8000bf05070 */
[----:B------:R-:W-:-:S04]  /*0440*/  UISETP.NE.AND.EX UP0, UPT, UR9, URZ, UPT, UP0 ;  /* 0x000000ff0900728c */ /* 0x000fc8000bf05300 */
[----:B------:R-:W-:-:S04]  /*0450*/  UISETP.EQ.OR.EX UP2, UPT, UR7, URZ, !UP0, UP1 ;  /* 0x000000ff0700728c */ /* 0x000fc8000c742710 */
[----:B------:R-:W-:-:S05]  /*0460*/  UP2UR UR53, UPR, URZ, 0x4 ;  /* 0x00000004ff357883 */ /* 0x000fca0008000000 */
[----:B------:R-:W-:Y:S07]  /*0470*/  BRA.U !UP2, `(.L_x_8) ;  /* 0x000000010a207547 */ /* 0x000fee000b800000 */
[----:B------:R-:W-:Y:S01]  /*0480*/  UISETP.NE.U32.AND UP2, UPT, UR6, URZ, UPT ;  /* 0x000000ff0600728c */ /* 0x000fe2000bf45070 */
[----:B-----5:R-:W-:Y:S01]  /*0490*/  FSETP.NEU.AND P0, PT, R35, RZ, PT ;  /* 0x000000ff2300720b */ /* 0x020fe20003f0d000 */
[----:B------:R-:W-:Y:S02]  /*04a0*/  USEL UR6, URZ, 0xffffffff, UP0 ;  /* 0xffffffffff067887 */ /* 0x000fe40008000000 */
[----:B------:R-:W-:-:S10]  /*04b0*/  UISETP.NE.AND.EX UP2, UPT, UR7, URZ, UPT, UP2 ;  /* 0x000000ff0700728c */ /* 0x000fd4000bf45320 */
[----:B------:R-:W-:Y:S01]  /*04c0*/  VOTEU.ANY UP1, P0 ;  /* 0x0000000000ff7886 */ /* 0x000fe20000020100 */
[----:B------:R-:W-:-:S04]  /*04d0*/  @!UP2 USEL UR6, URZ, 0xffffffff, UP1 ;  /* 0xffffffffff06a887 */ /* 0x000fc80008800000 */
[----:B------:R-:W-:-:S04]  /*04e0*/  ULOP3.LUT UR6, UR6, 0x1, URZ, 0xc0, !UPT ;  /* 0x0000000106067892 */ /* 0x000fc8000f8ec0ff */
[----:B------:R-:W-:-:S11]  /*04f0*/  UISETP.NE.U32.AND UP5, UPT, UR6, 0x1, UPT ;  /* 0x000000010600788c */ /* 0x000fd6000bfa5070 */
.L_x_8:
[----:B------:R-:W3:Y:S01]  /*0500*/  SHFL.IDX PT, R0, R70, RZ, 0x1f ;  /* 0x00001fff46007589 */ /* 0x000ee200000e0000 */
[----:B------:R-:W-:-:S04]  /*0510*/  UISETP.NE.AND UP1, UPT, UR10, 0x2, UPT ;  /* 0x000000020a00788c */ /* 0x000fc8000bf25270 */
[----:B------:R-:W-:Y:S02]  /*0520*/  UISETP.EQ.AND UP2, UPT, UR5, URZ, !UP1 ;  /* 0x000000ff0500728c */ /* 0x000fe4000cf42270 */
[----:B------:R-:W-:-:S04]  /*0530*/  USEL UR7, URZ, 0x1, UP1 ;  /* 0x00000001ff077887 */ /* 0x000fc80008800000 */
[----:B------:R-:W-:Y:S02]  /*0540*/  PLOP3.LUT P5, PT, P1, PT, UP2, 0x80, 0x8 ;  /* 0x000000000008781c */ /* 0x000fe40000faf028 */
[----:B---3--:R-:W-:-:S13]  /*0550*/  ISETP.NE.AND P0, PT, R0, RZ, PT ;  /* 0x000000ff0000720c */ /* 0x008fda0003f05270 */
[----:B------:R-:W-:Y:S05]  /*0560*/  @P0 BRA `(.L_x_9) ;  /* 0x0000000000640947 */ /* 0x000fea0003800000 */
[----:B------:R-:W-:Y:S01]  /*0570*/  UMOV UR8, 0x400 ;  /* 0x0000040000087882 */ /* 0x000fe20000000000 */
[----:B------:R-:W-:Y:S01]  /*0580*/  UMOV UR6, 0x1 ;  /* 0x0000000100067882 */ /* 0x000fe20000000000 */
[----:B------:R-:W-:Y:S02]  /*0590*/  ULEA UR8, UR37, UR8, 0x18 ;  /* 0x0000000825087291 */ /* 0x000fe4000f8ec0ff */
[----:B------:R-:W-:-:S04]  /*05a0*/  UIADD3 UR12, UPT, UPT, -UR6, 0x100000, URZ ;  /* 0x00100000060c7890 */ /* 0x000fc8000fffe1ff */
[----:B------:R-:W-:Y:S02]  /*05b0*/  USHF.L.U32 UR13, UR12, 0xb, URZ ;  /* 0x0000000b0c0d7899 */ /* 0x000fe400080006ff */
[----:B------:R-:W-:Y:S01]  /*05c0*/  USHF.L.U32 UR12, UR12, 0x1, URZ ;  /* 0x000000010c0c7899 */ /* 0x000fe200080006ff */
[----:B------:R-:W-:Y:S01]  /*05d0*/  ELECT P0, URZ, PT ;  /* 0x0000000000ff782f */ /* 0x000fe20003800000 */
[----:B------:R-:W3:Y:S10]  /*05e0*/  FENCE.VIEW.ASYNC.S ;  /* 0x00000000000073c6 */ /* 0x000ef40000000000 */
[----:B---3--:R3:W4:Y:S01]  /*05f0*/  SYNCS.EXCH.64 URZ, [UR8], UR12 ;  /* 0x0000000c08ff75b2 */ /* 0x0087220008000100 */
[----:B------:R3:W1:Y:S01]  /*0600*/  SYNCS.EXCH.64 URZ, [UR8+0x40], UR12 ;  /* 0x0000400c08ff75b2 */ /* 0x0006620008000100 */
        /* <DEDUP_REMOVED lines=13> */
[----:B------:R3:W1:Y:S02]  /*06e0*/  SYNCS.EXCH.64 URZ, [UR8+0x78], UR12 ;  /* 0x0000780c08ff75b2 */ /* 0x0006640008000100 */
[----:B---3--:R-:W-:Y:S01]  /*06f0*/  NOP ;  /* 0x0000000000007918 */ /* 0x008fe20000000000 */
.L_x_9:
[----:B------:R-:W3:Y:S01]  /*0700*/  SHFL.IDX PT, R0, R70, RZ, 0x1f ;  /* 0x00001fff46007589 */ /* 0x000ee200000e0000 */
[----:B------:R-:W-:Y:S01]  /*0710*/  NOP ;  /* 0x0000000000007918 */ /* 0x000fe20000000000 */
[----:B---3--:R-:W-:-:S13]  /*0720*/  ISETP.NE.AND P0, PT, R0, 0x1, PT ;  /* 0x000000010000780c */ /* 0x008fda0003f05270 */
[----:B------:R-:W-:Y:S05]  /*0730*/  @P0 BRA `(.L_x_10) ;  /* 0x00000000004c0947 */ /* 0x000fea0003800000 */
[----:B------:R-:W-:Y:S01]  /*0740*/  UMOV UR9, 0x400 ;  /* 0x0000040000097882 */ /* 0x000fe20000000000 */
[----:B------:R-:W-:Y:S01]  /*0750*/  UMOV UR8, 0x20 ;  /* 0x0000002000087882 */ /* 0x000fe20000000000 */
[----:B------:R-:W-:Y:S01]  /*0760*/  UMOV UR6, 0x80 ;  /* 0x0000008000067882 */ /* 0x000fe20000000000 */
[----:B------:R-:W-:Y:S02]  /*0770*/  ULEA UR9, UR37, UR9, 0x18 ;  /* 0x0000000925097291 */ /* 0x000fe4000f8ec0ff */
[----:B------:R-:W-:-:S04]  /*0780*/  UIADD3 UR12, UPT, UPT, -UR8, 0x100000, URZ ;  /* 0x00100000080c7890 */ /* 0x000fc8000fffe1ff */
[----:B------:R-:W-:Y:S02]  /*0790*/  USHF.L.U32 UR13, UR12, 0xb, URZ ;  /* 0x0000000b0c0d7899 */ /* 0x000fe400080006ff */
[----:B------:R-:W-:Y:S02]  /*07a0*/  USHF.L.U32 UR12, UR12, 0x1, URZ ;  /* 0x000000010c0c7899 */ /* 0x000fe400080006ff */
[----:B------:R-:W-:-:S04]  /*07b0*/  UIADD3 UR14, UPT, UPT, -UR6, 0x100000, URZ ;  /* 0x00100000060e7890 */ /* 0x000fc8000fffe1ff */
[----:B------:R-:W-:Y:S02]  /*07c0*/  USHF.L.U32 UR15, UR14, 0xb, URZ ;  /* 0x0000000b0e0f7899 */ /* 0x000fe400080006ff */
[----:B------:R-:W-:Y:S01]  /*07d0*/  USHF.L.U32 UR14, UR14, 0x1, URZ ;  /* 0x000000010e0e7899 */ /* 0x000fe200080006ff */
[----:B------:R-:W-:Y:S01]  /*07e0*/  ELECT P0, URZ, PT ;  /* 0x0000000000ff782f */ /* 0x000fe20003800000 */
[----:B------:R-:W3:Y:S02]  /*07f0*/  FENCE.VIEW.ASYNC.S ;  /* 0x00000000000073c6 */ /* 0x000ee40000000000 */
[----:B---3--:R3:W1:Y:S08]  /*0800*/  SYNCS.EXCH.64 URZ, [UR9+0x80], UR12 ;  /* 0x0000800c09ff75b2 */ /* 0x0086700008000100 */
[----:B------:R3:W1:Y:S01]  /*0810*/  SYNCS.EXCH.64 URZ, [UR9+0x98], UR14 ;  /* 0x0000980e09ff75b2 */ /* 0x0006620008000100 */
[----:B------:R3:W1:Y:S01]  /*0820*/  SYNCS.EXCH.64 URZ, [UR9+0x88], UR12 ;  /* 0x0000880c09ff75b2 */ /* 0x0006620008000100 */
[----:B------:R3:W1:Y:S01]  /*0830*/  SYNCS.EXCH.64 URZ, [UR9+0xa0], UR14 ;  /* 0x0000a00e09ff75b2 */ /* 0x0006620008000100 */
[----:B------:R3:W1:Y:S01]  /*0840*/  SYNCS.EXCH.64 URZ, [UR9+0x90], UR12 ;  /* 0x0000900c09ff75b2 */ /* 0x0006620008000100 */
[----:B------:R3:W1:Y:S01]  /*0850*/  SYNCS.EXCH.64 URZ, [UR9+0xa8], UR14 ;  /* 0x0000a80e09ff75b2 */ /* 0x0006620008000100 */
[----:B------:R-:W-:Y:S01]  /*0860*/  NOP ;  /* 0x0000000000007918 */ /* 0x000fe20000000000 */
.L_x_10:
[----:B------:R-:W2:Y:S01]  /*0870*/  SHFL.IDX PT, R0, R70, RZ, 0x1f ;  /* 0x00001fff46007589 */ /* 0x000ea200000e0000 */
[----:B------:R-:W-:Y:S01]  /*0880*/  NOP ;  /* 0x0000000000007918 */ /* 0x000fe20000000000 */
[----:B--2---:R-:W-:-:S13]  /*0890*/  ISETP.NE.AND P0, PT, R0, 0x3, PT ;  /* 0x000000030000780c */ /* 0x004fda0003f05270 */
[----:B------:R-:W-:Y:S05]  /*08a0*/  @P0 BRA `(.L_x_11) ;  /* 0x00000000002c0947 */ /* 0x000fea0003800000 */
[----:B------:R-:W-:Y:S01]  /*08b0*/  UMOV UR8, 0x400 ;  /* 0x0000040000087882 */ /* 0x000fe20000000000 */
[----:B------:R-:W-:Y:S01]  /*08c0*/  UMOV UR6, 0x20 ;  /* 0x0000002000067882 */ /* 0x000fe20000000000 */
[----:B------:R-:W-:Y:S02]  /*08d0*/  ULEA UR8, UR37, UR8, 0x18 ;  /* 0x0000000825087291 */ /* 0x000fe4000f8ec0ff */
[----:B---3--:R-:W-:-:S04]  /*08e0*/  UIADD3 UR12, UPT, UPT, -UR6, 0x100000, URZ ;  /* 0x00100000060c7890 */ /* 0x008fc8000fffe1ff */
[----:B------:R-:W-:Y:S02]  /*08f0*/  USHF.L.U32 UR13, UR12, 0xb, URZ ;  /* 0x0000000b0c0d7899 */ /* 0x000fe400080006ff */
[----:B------:R-:W-:Y:S01]  /*0900*/  USHF.L.U32 UR12, UR12, 0x1, URZ ;  /* 0x000000010c0c7899 */ /* 0x000fe200080006ff */
[----:B------:R-:W-:Y:S01]  /*0910*/  ELECT P0, URZ, PT ;  /* 0x0000000000ff782f */ /* 0x000fe20003800000 */
[----:B------:R-:W2:Y:S10]  /*0920*/  FENCE.VIEW.ASYNC.S ;  /* 0x00000000000073c6 */ /* 0x000eb40000000000 */
[----:B--2---:R2:W3:Y:S01]  /*0930*/  SYNCS.EXCH.64 URZ, [UR8+0xb0], UR12 ;  /* 0x0000b00c08ff75b2 */ /* 0x0044e20008000100 */
[----:B------:R2:W1:Y:S01]  /*0940*/  SYNCS.EXCH.64 URZ, [UR8+0xb8], UR12 ;  /* 0x0000b80c08ff75b2 */ /* 0x0004620008000100 */
[----:B------:R-:W-:Y:S01]  /*0950*/  NOP ;  /* 0x0000000000007918 */ /* 0x000fe20000000000 */
.L_x_11:
[----:B------:R-:W4:Y:S01]  /*0960*/  SHFL.IDX PT, R0, R70, RZ, 0x1f ;  /* 0x00001fff46007589 */ /* 0x000f2200000e0000 */
[----:B------:R-:W-:Y:S01]  /*0970*/  NOP ;  /* 0x0000000000007918 */ /* 0x000fe20000000000 */
[----:B----4-:R-:W-:-:S13]  /*0980*/  ISETP.NE.AND P0, PT, R0, 0x4, PT ;  /* 0x000000040000780c */ /* 0x010fda0003f05270 */
[----:B------:R-:W-:Y:S05]  /*0990*/  @P0 BRA `(.L_x_12) ;  /* 0x0000000000480947 */ /* 0x000fea0003800000 */
[----:B---3--:R-:W-:Y:S01]  /*09a0*/  UMOV UR9, 0x1e0 ;  /* 0x000001e000097882 */ /* 0x008fe20000000000 */
[----:B--2---:R-:W-:Y:S01]  /*09b0*/  UMOV UR8, 0x400 ;  /* 0x0000040000087882 */ /* 0x004fe20000000000 */
[----:B------:R-:W-:Y:S01]  /*09c0*/  USEL UR9, UR9, 0x1a0, UP5 ;  /* 0x000001a009097887 */ /* 0x000fe2000a800000 */
        /* <DEDUP_REMOVED lines=9> */
[----:B------:R-:W2:Y:S02]  /*0a60*/  FENCE.VIEW.ASYNC.S ;  /* 0x00000000000073c6 */ /* 0x000ea40000000000 */
[----:B--2---:R4:W2:Y:S08]  /*0a70*/  SYNCS.EXCH.64 URZ, [UR8+0xc0], UR12 ;  /* 0x0000c00c08ff75b2 */ /* 0x0048b00008000100 */
[----:B------:R4:W3:Y:S01]  /*0a80*/  SYNCS.EXCH.64 URZ, [UR8+0xd0], UR14 ;  /* 0x0000d00e08ff75b2 */ /* 0x0008e20008000100 */
[----:B------:R4:W1:Y:S01]  /*0a90*/  SYNCS.EXCH.64 URZ, [UR8+0xc8], UR12 ;  /* 0x0000c80c08ff75b2 */ /* 0x0008620008000100 */
[----:B------:R4:W1:Y:S02]  /*0aa0*/  SYNCS.EXCH.64 URZ, [UR8+0xd8], UR14 ;  /* 0x0000d80e08ff75b2 */ /* 0x0008640008000100 */
[----:B----4-:R-:W-:Y:S01]  /*0ab0*/  NOP ;  /* 0x0000000000007918 */ /* 0x010fe20000000000 */
.L_x_12:
[----:B------:R-:W4:Y:S01]  /*0ac0*/  SHFL.IDX PT, R0, R70, RZ, 0x1f ;  /* 0x00001fff46007589 */ /* 0x000f2200000e0000 */
[----:B------:R-:W-:Y:S01]  /*0ad0*/  NOP ;  /* 0x0000000000007918 */ /* 0x000fe20000000000 */
[----:B----4-:R-:W-:-:S13]  /*0ae0*/  ISETP.NE.AND P0, PT, R0, 0x5, PT ;  /* 0x000000050000780c */ /* 0x010fda0003f05270 */
[----:B------:R-:W-:Y:S05]  /*0af0*/  @P0 BRA `(.L_x_13) ;  /* 0x0000000000540947 */ /* 0x000fea0003800000 */
[----:B---3--:R-:W-:Y:S01]  /*0b00*/  UMOV UR9, 0x400 ;  /* 0x0000040000097882 */ /* 0x008fe20000000000 */
[----:B--2---:R-:W-:Y:S01]  /*0b10*/  UMOV UR8, 0x1 ;  /* 0x0000000100087882 */ /* 0x004fe20000000000 */
        /* <DEDUP_REMOVED lines=13> */
[----:B------:R4:W1:Y:S01]  /*0bf0*/  SYNCS.EXCH.64 URZ, [UR9+0x108], UR14 ;  /* 0x0001080e09ff75b2 */ /* 0x0008620008000100 */
[----:B------:R4:W1:Y:S01]  /*0c00*/  SYNCS.EXCH.64 URZ, [UR9+0xf0], UR12 ;  /* 0x0000f00c09ff75b2 */ /* 0x0008620008000100 */
[----:B------:R4:W1:Y:S01]  /*0c10*/  SYNCS.EXCH.64 URZ, [UR9+0x110], UR14 ;  /* 0x0001100e09ff75b2 */ /* 0x0008620008000100 */
[----:B------:R4:W1:Y:S01]  /*0c20*/  SYNCS.EXCH.64 URZ, [UR9+0xf8], UR12 ;  /* 0x0000f80c09ff75b2 */ /* 0x0008620008000100 */
[----:B------:R4:W1:Y:S02]  /*0c30*/  SYNCS.EXCH.64 URZ, [UR9+0x118], UR14 ;  /* 0x0001180e09ff75b2 */ /* 0x0008640008000100 */
[----:B----4-:R-:W-:Y:S01]  /*0c40*/  NOP ;  /* 0x0000000000007918 */ /* 0x010fe20000000000 */
.L_x_13:
[----:B------:R-:W4:Y:S01]  /*0c50*/  SHFL.IDX PT, R0, R70, RZ, 0x1f ;  /* 0x00001fff46007589 */ /* 0x000f2200000e0000 */
[----:B------:R-:W-:Y:S01]  /*0c60*/  ISETP.NE.OR P1, PT, RZ, UR10, !P1 ;  /* 0x0000000aff007c0c */ /* 0x000fe2000cf25670 */
[----:B------:R-:W-:Y:S01]  /*0c70*/  NOP ;  /* 0x0000000000007918 */ /* 0x000fe20000000000 */
[----:B----4-:R-:W-:-:S13]  /*0c80*/  ISETP.NE.AND P0, PT, R0, 0x3, PT ;  /* 0x000000030000780c */ /* 0x010fda0003f05270 */
[----:B------:R-:W-:Y:S05]  /*0c90*/  @P0 BRA `(.L_x_14) ;  /* 0x0000000000340947 */ /* 0x000fea0003800000 */
[----:B--2---:R-:W-:Y:S01]  /*0ca0*/  UMOV UR8, 0x400 ;  /* 0x0000040000087882 */ /* 0x004fe20000000000 */
[----:B------:R-:W-:Y:S01]  /*0cb0*/  UMOV UR6, 0x20 ;  /* 0x0000002000067882 */ /* 0x000fe20000000000 */
[----:B------:R-:W-:Y:S02]  /*0cc0*/  ULEA UR8, UR37, UR8, 0x18 ;  /* 0x0000000825087291 */ /* 0x000fe4000f8ec0ff */
[----:B---3--:R-:W-:-:S04]  /*0cd0*/  UIADD3 UR12, UPT, UPT, -UR6, 0x100000, URZ ;  /* 0x00100000060c7890 */ /* 0x008fc8000fffe1ff */
[----:B------:R-:W-:Y:S02]  /*0ce0*/  USHF.L.U32 UR13, UR12, 0xb, URZ ;  /* 0x0000000b0c0d7899 */ /* 0x000fe400080006ff */
[----:B------:R-:W-:Y:S01]  /*0cf0*/  USHF.L.U32 UR12, UR12, 0x1, URZ ;  /* 0x000000010c0c7899 */ /* 0x000fe200080006ff */
[----:B------:R-:W-:Y:S01]  /*0d00*/  ELECT P0, URZ, PT ;  /* 0x0000000000ff782f */ /* 0x000fe20003800000 */
[----:B------:R-:W2:Y:S10]  /*0d10*/  FENCE.VIEW.ASYNC.S ;  /* 0x00000000000073c6 */ /* 0x000eb40000000000 */
[----:B--2---:R4:W2:Y:S01]  /*0d20*/  SYNCS.EXCH.64 URZ, [UR8+0x120], UR12 ;  /* 0x0001200c08ff75b2 */ /* 0x0048a20008000100 */
[----:B------:R4:W3:Y:S01]  /*0d30*/  SYNCS.EXCH.64 URZ, [UR8+0x130], UR12 ;  /* 0x0001300c08ff75b2 */ /* 0x0008e20008000100 */
[----:B------:R4:W1:Y:S01]  /*0d40*/  SYNCS.EXCH.64 URZ, [UR8+0x128], UR12 ;  /* 0x0001280c08ff75b2 */ /* 0x0008620008000100 */
[----:B------:R4:W1:Y:S02]  /*0d50*/  SYNCS.EXCH.64 URZ, [UR8+0x138], UR12 ;  /* 0x0001380c08ff75b2 */ /* 0x0008640008000100 */
[----:B----4-:R-:W-:Y:S01]  /*0d60*/  NOP ;  /* 0x0000000000007918 */ /* 0x010fe20000000000 */
.L_x_14:
[----:B------:R-:W-:Y:S01]  /*0d70*/  VOTEU.ALL UP1, P1 ;  /* 0x0000000000ff7886 */ /* 0x000fe20000820000 */
[----:B--2---:R-:W2:Y:S01]  /*0d80*/  LDCU UR8, c[0x0][0x36c] ;  /* 0x00006d80ff0877ac */ /* 0x004ea20008000800 */
[----:B------:R-:W-:Y:S01]  /*0d90*/  NOP ;  /* 0x0000000000007918 */ /* 0x000fe20000000000 */
[----:B------:R-:W-:Y:S01]  /*0da0*/  LOP3.LUT R10, R74, 0x1f, RZ, 0xc0, !PT ;  /* 0x0000001f4a0a7812 */ /* 0x000fe200078ec0ff */
[----:B---3--:R-:W-:Y:S01]  /*0db0*/  UMOV UR12, 0x20 ;  /* 0x00000020000c7882 */ /* 0x008fe20000000000 */
[----:B------:R-:W-:Y:S01]  /*0dc0*/  @!UP1 UMOV UR6, 0x400 ;  /* 0x0000040000069882 */ /* 0x000fe20000000000 */
[----:B------:R-:W-:-:S04]  /*0dd0*/  @!UP1 UIADD3 UR12, UPT, UPT, -UR12, 0x100000, URZ ;  /* 0x001000000c0c9890 */ /* 0x000fc8000fffe1ff */
[----:B------:R-:W-:Y:S02]  /*0de0*/  @!UP1 USHF.L.U32 UR13, UR12, 0xb, URZ ;  /* 0x0000000b0c0d9899 */ /* 0x000fe400080006ff */
[----:B------:R-:W-:Y:S02]  /*0df0*/  @!UP1 USHF.L.U32 UR12, UR12, 0x1, URZ ;  /* 0x000000010c0c9899 */ /* 0x000fe400080006ff */
[----:B------:R-:W-:Y:S01]  /*0e00*/  @!UP1 ULEA UR6, UR37, UR6, 0x18 ;  /* 0x0000000625069291 */ /* 0x000fe2000f8ec0ff */
[----:B------:R-:W-:Y:S01]  /*0e10*/  VOTEU.ALL UP1, P1 ;  /* 0x0000000000ff7886 */ /* 0x000fe20000820000 */
[----:B------:R-:W-:Y:S01]  /*0e20*/  UISETP.NE.AND UP4, UPT, UR10, URZ, UPT ;  /* 0x000000ff0a00728c */ /* 0x000fe2000bf85270 */
[----:B------:R-:W3:Y:S09]  /*0e30*/  FENCE.VIEW.ASYNC.S ;  /* 0x00000000000073c6 */ /* 0x000ef20000000000 */
[----:B---3--:R3:W4:Y:S01]  /*0e40*/  @!UP1 SYNCS.EXCH.64 URZ, [UR6+0x140], UR12 ;  /* 0x0001400c06ff95b2 */ /* 0x0087220008000100 */
[----:B--2---:R-:W-:-:S09]  /*0e50*/  UISETP.EQ.U32.AND UP1, UPT, UR8, 0x1, UPT ;  /* 0x000000010800788c */ /* 0x004fd2000bf22070 */
[----:B------:R-:W-:Y:S05]  /*0e60*/  BRA.U !UP1, `(.L_x_15) ;  /* 0x0000000109087547 */ /* 0x000fea000b800000 */
[----:B-1--4-:R-:W-:Y:S01]  /*0e70*/  UCGABAR_ARV ;  /* 0x00000000000079c7 */ /* 0x012fe20008000000 */
[----:B------:R-:W-:Y:S05]  /*0e80*/  BRA `(.L_x_16) ;  /* 0x0000000000047947 */ /* 0x000fea0003800000 */
.L_x_15:
[----:B-1--4-:R-:W-:Y:S01]  /*0e90*/  NOP ;  /* 0x0000000000007918 */ /* 0x012fe20000000000 */
.L_x_16:
[----:B------:R-:W1:Y:S01]  /*0ea0*/  S2R R11, SR_CTAID.X ;  /* 0x00000000000b7919 */ /* 0x000e620000002500 */
[----:B------:R-:W-:-:S05]  /*0eb0*/  CS2R.32 R60, SR_CgaSize ;  /* 0x00000000003c7805 */ /* 0x000fca0000008a00 */
[----:B------:R-:W-:-:S05]  /*0ec0*/  IMAD R60, R60, -0xa0, RZ ;  /* 0xffffff603c3c7824 */ /* 0x000fca00078e02ff */
[----:B------:R-:W-:-:S14]  /*0ed0*/  R2UR UR8, R60 ;  /* 0x000000003c0872ca */ /* 0x000fdc00000e0000 */
[----:B------:R-:W2:Y:S01]  /*0ee0*/  LDCU UR8, c[0x0][UR8+0x2b0] ;  /* 0x00005600080877ac */ /* 0x000ea20008000800 */
[----:B------:R-:W-:-:S05]  /*0ef0*/  CS2R.32 R0, SR_CgaSize ;  /* 0x0000000000007805 */ /* 0x000fca0000008a00 */
[----:B------:R-:W-:-:S06]  /*0f00*/  IMAD R0, R0, -0xa0, RZ ;  /* 0xffffff6000007824 */ /* 0x000fcc00078e02ff */
[----:B------:R-:W4:Y:S01]  /*0f10*/  LDC R0, c[0x0][R0+0x2a0] ;  /* 0x0000a80000007b82 */ /* 0x000f220000000800 */
[----:B------:R-:W-:Y:S01]  /*0f20*/  PRMT R8, RZ, 0x7610, R8 ;  /* 0x00007610ff087816 */ /* 0x000fe20000000008 */
[----:B------:R-:W2:Y:S01]  /*0f30*/  S2R R20, SR_CTAID.Y ;  /* 0x0000000000147919 */ /* 0x000ea20000002600 */
[----:B------:R-:W-:-:S05]  /*0f40*/  CS2R.32 R60, SR_CgaSize ;  /* 0x00000000003c7805 */ /* 0x000fca0000008a00 */
[----:B------:R-:W-:-:S05]  /*0f50*/  IMAD R60, R60, -0xa0, RZ ;  /* 0xffffff603c3c7824 */ /* 0x000fca00078e02ff */
[----:B---3--:R-:W-:-:S14]  /*0f60*/  R2UR UR6, R60 ;  /* 0x000000003c0672ca */ /* 0x008fdc00000e0000 */
[----:B------:R-:W3:Y:S01]  /*0f70*/  LDCU UR6, c[0x0][UR6+0x2b4] ;  /* 0x00005680060677ac */ /* 0x000ee20008000800 */
[----:B------:R-:W-:Y:S01]  /*0f80*/  UISETP.NE.AND UP2, UPT, UR10, 0x2, UPT ;  /* 0x000000020a00788c */ /* 0x000fe2000bf45270 */
[----:B------:R-:W2:Y:S01]  /*0f90*/  LDC R9, c[0x0][0xb24] ;  /* 0x0002c900ff097b82 */ /* 0x000ea20000000800 */
[----:B------:R-:W-:-:S05]  /*0fa0*/  CS2R.32 R58, SR_CgaSize ;  /* 0x00000000003a7805 */ /* 0x000fca0000008a00 */
[----:B------:R-:W-:-:S06]  /*0fb0*/  IMAD R58, R58, -0xa0, RZ ;  /* 0xffffff603a3a7824 */ /* 0x000fcc00078e02ff */
[----:B------:R-:W4:Y:S08]  /*0fc0*/  LDC R58, c[0x0][R58+0x2a4] ;  /* 0x0000a9003a3a7b82 */ /* 0x000f300000000800 */
[----:B------:R-:W4:Y:S01]  /*0fd0*/  LDC R26, c[0x0][0xb24] ;  /* 0x0002c900ff1a7b82 */ /* 0x000f220000000800 */
[----:B-1----:R-:W-:Y:S01]  /*0fe0*/  I2FP.F32.U32 R4, R11 ;  /* 0x0000000b00047245 */ /* 0x002fe20000201000 */
[----:B------:R-:W-:-:S06]  /*0ff0*/  IMAD.MOV.U32 R21, RZ, RZ, R11 ;  /* 0x000000ffff157224 */ /* 0x000fcc00078e000b */
[----:B------:R-:W1:Y:S01]  /*1000*/  S2UR UR36, SR_CTAID.Z ;  /* 0x00000000002479c3 */ /* 0x000e620000002700 */
[----:B--2---:R-:W-:Y:S02]  /*1010*/  ISETP.GE.AND P0, PT, R9, 0x1, PT ;  /* 0x000000010900780c */ /* 0x004fe40003f06270 */
[----:B------:R-:W-:Y:S01]  /*1020*/  I2FP.F32.U32 R2, R20 ;  /* 0x0000001400027245 */ /* 0x000fe20000201000 */
[----:B------:R-:W-:-:S04]  /*1030*/  FMUL R4, R4, UR8 ;  /* 0x0000000804047c20 */ /* 0x000fc80008400000 */
[----:B---3--:R-:W-:Y:S01]  /*1040*/  FMUL R2, R2, UR6 ;  /* 0x0000000602027c20 */ /* 0x008fe20008400000 */
[----:B------:R-:W2:Y:S01]  /*1050*/  F2I.U32.TRUNC.NTZ R60, R4 ;  /* 0x00000004003c7305 */ /* 0x000ea2000020f000 */
[----:B------:R-:W3:Y:S07]  /*1060*/  LDCU UR6, c[0x0][0xb30] ;  /* 0x00016600ff0677ac */ /* 0x000eee0008000800 */
[----:B------:R-:W1:Y:S01]  /*1070*/  F2I.U32.TRUNC.NTZ R3, R2 ;  /* 0x0000000200037305 */ /* 0x000e62000020f000 */
[----:B--2---:R-:W-:-:S04]  /*1080*/  IMAD.MOV R60, RZ, RZ, -R60 ;  /* 0x000000ffff3c7224 */ /* 0x004fc800078e0a3c */
[----:B----4-:R-:W-:Y:S01]  /*1090*/  IMAD R60, R0, R60, R11 ;  /* 0x0000003c003c7224 */ /* 0x010fe200078e020b */
[----:B------:R-:W-:Y:S01]  /*10a0*/  PRMT R0, RZ, 0x7610, R0 ;  /* 0x00007610ff007816 */ /* 0x000fe20000000000 */
[----:B---3--:R-:W-:Y:S01]  /*10b0*/  UISETP.NE.AND UP3, UPT, UR6, 0x1, UPT ;  /* 0x000000010600788c */ /* 0x008fe2000bf65270 */
[----:B-1----:R-:W-:-:S05]  /*10c0*/  IADD3 R3, PT, PT, -R3, RZ, RZ ;  /* 0x000000ff03037210 */ /* 0x002fca0007ffe1ff */
[----:B------:R-:W-:Y:S01]  /*10d0*/  IMAD R58, R58, R3, R20 ;  /* 0x000000033a3a7224 */ /* 0x000fe200078e0214 */
[----:B------:R-:W-:Y:S06]  /*10e0*/  BRA.U UP4, `(.L_x_17) ;  /* 0x0000000104247547 */ /* 0x000fec000b800000 */
[----:B------:R-:W-:Y:S01]  /*10f0*/  ISETP.NE.AND P1, PT, R58, RZ, PT ;  /* 0x000000ff3a00720c */ /* 0x000fe20003f25270 */
[----:B------:R-:W-:Y:S01]  /*1100*/  IMAD.MOV.U32 R0, RZ, RZ, 0x3 ;  /* 0x00000003ff007424 */ /* 0x000fe200078e00ff */
[C---:B------:R-:W-:Y:S02]  /*1110*/  LOP3.LUT R3, R60.reuse, 0xfffffffe, RZ, 0xc0, !PT ;  /* 0xfffffffe3c037812 */ /* 0x040fe400078ec0ff */
[----:B------:R-:W-:Y:S02]  /*1120*/  ISETP.LT.U32.OR P1, PT, R60, 0x2, !P1 ;  /* 0x000000023c00780c */ /* 0x000fe40004f21470 */
[----:B------:R-:W-:Y:S02]  /*1130*/  SHF.L.U32 R0, R0, R3, RZ ;  /* 0x0000000300007219 */ /* 0x000fe400000006ff */
[----:B------:R-:W-:Y:S02]  /*1140*/  SEL R5, RZ, 0x1, !P1 ;  /* 0x00000001ff057807 */ /* 0x000fe40004800000 */
[----:B------:R-:W-:-:S05]  /*1150*/  SEL R2, RZ, 0x2, !P1 ;  /* 0x00000002ff027807 */ /* 0x000fca0004800000 */
[----:B------:R-:W-:-:S05]  /*1160*/  IMAD.IADD R2, R5, 0x1, R2 ;  /* 0x0000000105027824 */ /* 0x000fca00078e0202 */
[----:B------:R-:W-:Y:S02]  /*1170*/  PRMT R8, R2, 0x7610, R8 ;  /* 0x0000761002087816 */ /* 0x000fe40000000008 */
.L_x_17:
[----:B------:R-:W-:Y:S05]  /*1180*/  @!P0 BRA `(.L_x_18) ;  /* 0x0000000000b88947 */ /* 0x000fea0003800000 */
[----:B------:R-:W1:Y:S01]  /*1190*/  LDC.64 R4, c[0x0][0xb18] ;  /* 0x0002c600ff047b82 */ /* 0x000e620000000a00 */
[----:B------:R-:W-:-:S07]  /*11a0*/  ISETP.NE.AND P0, PT, R9, 0x1, PT ;  /* 0x000000010900780c */ /* 0x000fce0003f05270 */
[----:B------:R-:W2:Y:S08]  /*11b0*/  LDC R14, c[0x0][0xb0c] ;  /* 0x0002c300ff0e7b82 */ /* 0x000eb00000000800 */
[----:B------:R-:W3:Y:S08]  /*11c0*/  LDC R13, c[0x0][0x370] ;  /* 0x0000dc00ff0d7b82 */ /* 0x000ef00000000800 */
[----:B------:R-:W4:Y:S01]  /*11d0*/  LDC R16, c[0x0][0x374] ;  /* 0x0000dd00ff107b82 */ /* 0x000f220000000800 */
[----:B-1----:R-:W-:-:S07]  /*11e0*/  ISETP.NE.AND P1, PT, R4, 0x1, PT ;  /* 0x000000010400780c */ /* 0x002fce0003f25270 */
[----:B------:R-:W3:Y:S01]  /*11f0*/  LDC.64 R6, c[0x0][0xb10] ;  /* 0x0002c400ff067b82 */ /* 0x000ee20000000a00 */
[----:B--2---:R-:W-:-:S07]  /*1200*/  ISETP.NE.AND P2, PT, R14, 0x1, PT ;  /* 0x000000010e00780c */ /* 0x004fce0003f45270 */
[----:B------:R-:W1:Y:S08]  /*1210*/  LDC R12, c[0x0][0xb20] ;  /* 0x0002c800ff0c7b82 */ /* 0x000e700000000800 */
[----:B------:R-:W2:Y:S01]  /*1220*/  LDC.64 R2, c[0x0][0xb28] ;  /* 0x0002ca00ff027b82 */ /* 0x000ea20000000a00 */
[----:B----4-:R-:W-:-:S04]  /*1230*/  IMAD.HI.U32 R15, R16, R5, RZ ;  /* 0x00000005100f7227 */ /* 0x010fc800078e00ff */
[----:B------:R-:W-:-:S04]  /*1240*/  IMAD.HI.U32 R5, R20, R5, RZ ;  /* 0x0000000514057227 */ /* 0x000fc800078e00ff */
[----:B---3--:R-:W-:-:S04]  /*1250*/  IMAD.HI.U32 R18, R13, R6, RZ ;  /* 0x000000060d127227 */ /* 0x008fc800078e00ff */
[C---:B------:R-:W-:Y:S01]  /*1260*/  IMAD.HI.U32 R22, R11.reuse, R6, RZ ;  /* 0x000000060b167227 */ /* 0x040fe200078e00ff */
[-C--:B------:R-:W-:Y:S02]  /*1270*/  @P2 SHF.R.U32.HI R13, RZ, R7.reuse, R18 ;  /* 0x00000007ff0d2219 */ /* 0x080fe40000011612 */
[-C--:B-1----:R-:W-:Y:S02]  /*1280*/  @P1 SHF.R.U32.HI R16, RZ, R12.reuse, R15 ;  /* 0x0000000cff101219 */ /* 0x082fe4000001160f */
[----:B------:R-:W-:Y:S02]  /*1290*/  SHF.R.U32.HI R5, RZ, R12, R5 ;  /* 0x0000000cff057219 */ /* 0x000fe40000011605 */
[----:B------:R-:W-:Y:S02]  /*12a0*/  SHF.R.U32.HI R22, RZ, R7, R22 ;  /* 0x00000007ff167219 */ /* 0x000fe40000011616 */
[----:B------:R-:W-:Y:S01]  /*12b0*/  SEL R5, R20, R5, !P1 ;  /* 0x0000000514057207 */ /* 0x000fe20004800000 */
[----:B--2---:R-:W-:Y:S01]  /*12c0*/  IMAD.HI.U32 R18, R16, R2, RZ ;  /* 0x0000000210127227 */ /* 0x004fe200078e00ff */
[----:B------:R-:W-:-:S02]  /*12d0*/  SEL R21, R11, R22, !P2 ;  /* 0x000000160b157207 */ /* 0x000fc40005000000 */
[----:B------:R-:W-:Y:S01]  /*12e0*/  IADD3 R7, PT, PT, -R5, RZ, RZ ;  /* 0x000000ff05077210 */ /* 0x000fe20007ffe1ff */
[----:B------:R-:W-:Y:S01]  /*12f0*/  IMAD.HI.U32 R6, R13, R2, RZ ;  /* 0x000000020d067227 */ /* 0x000fe200078e00ff */
[----:B------:R-:W-:-:S03]  /*1300*/  @P0 SHF.R.U32.HI R16, RZ, R3, R18 ;  /* 0x00000003ff100219 */ /* 0x000fc60000011612 */
[----:B------:R-:W-:Y:S01]  /*1310*/  IMAD R7, R4, R7, R20 ;  /* 0x0000000704077224 */ /* 0x000fe200078e0214 */
[----:B------:R-:W-:Y:S01]  /*1320*/  @P0 SHF.R.U32.HI R13, RZ, R3, R6 ;  /* 0x00000003ff0d0219 */ /* 0x000fe20000011606 */
[----:B------:R-:W-:-:S04]  /*1330*/  IMAD R16, R16, R9, RZ ;  /* 0x0000000910107224 */ /* 0x000fc800078e02ff */
[----:B------:R-:W-:Y:S01]  /*1340*/  IMAD R6, R13, R9, RZ ;  /* 0x000000090d067224 */ /* 0x000fe200078e02ff */
[----:B------:R-:W-:-:S04]  /*1350*/  ISETP.GE.AND P1, PT, R5, R16, PT ;  /* 0x000000100500720c */ /* 0x000fc80003f26270 */
[----:B------:R-:W-:Y:S01]  /*1360*/  ISETP.GE.OR P1, PT, R21, R6, P1 ;  /* 0x000000061500720c */ /* 0x000fe20000f26670 */
[----:B------:R-:W-:-:S05]  /*1370*/  IMAD.HI.U32 R6, R5, R2, RZ ;  /* 0x0000000205067227 */ /* 0x000fca00078e00ff */
[----:B------:R-:W-:-:S04]  /*1380*/  SHF.R.U32.HI R6, RZ, R3, R6 ;  /* 0x00000003ff067219 */ /* 0x000fc80000011606 */
[----:B------:R-:W-:-:S03]  /*1390*/  SEL R6, R5, R6, !P0 ;  /* 0x0000000605067207 */ /* 0x000fc60004000000 */
[----:B------:R-:W-:Y:S01]  /*13a0*/  @!P1 IMAD.HI.U32 R12, R21, R2, RZ ;  /* 0x00000002150c9227 */ /* 0x000fe200078e00ff */
[----:B------:R-:W-:-:S04]  /*13b0*/  IADD3 R2, PT, PT, -R6, RZ, RZ ;  /* 0x000000ff06027210 */ /* 0x000fc80007ffe1ff */
[----:B------:R-:W-:Y:S01]  /*13c0*/  @!P1 SHF.R.U32.HI R12, RZ, R3, R12 ;  /* 0x00000003ff0c9219 */ /* 0x000fe2000001160c */
[----:B------:R-:W-:-:S03]  /*13d0*/  IMAD R2, R9, R2, R5 ;  /* 0x0000000209027224 */ /* 0x000fc600078e0205 */
[----:B------:R-:W-:-:S05]  /*13e0*/  @!P1 SEL R3, R21, R12, !P0 ;  /* 0x0000000c15039207 */ /* 0x000fca0004000000 */
[--C-:B------:R-:W-:Y:S02]  /*13f0*/  @!P1 IMAD.IADD R6, R6, 0x1, -R3.reuse ;  /* 0x0000000106069824 */ /* 0x100fe400078e0a03 */
[----:B------:R-:W-:Y:S01]  /*1400*/  @!P1 IMAD R3, R2, R13, R3 ;  /* 0x0000000d02039224 */ /* 0x000fe200078e0203 */
[----:B------:R-:W-:Y:S01]  /*1410*/  IADD3 R2, PT, PT, -R21, RZ, RZ ;  /* 0x000000ff15027210 */ /* 0x000fe20007ffe1ff */
[----:B------:R-:W-:Y:S02]  /*1420*/  @!P1 IMAD R5, R6, R9, R21 ;  /* 0x0000000906059224 */ /* 0x000fe400078e0215 */
[----:B------:R-:W-:Y:S02]  /*1430*/  @!P1 IMAD.MOV.U32 R21, RZ, RZ, R3 ;  /* 0x000000ffff159224 */ /* 0x000fe400078e0003 */
[----:B------:R-:W-:Y:S02]  /*1440*/  IMAD R2, R14, R2, R11 ;  /* 0x000000020e027224 */ /* 0x000fe400078e020b */
[----:B------:R-:W-:-:S02]  /*1450*/  IMAD R20, R5, R4, R7 ;  /* 0x0000000405147224 */ /* 0x000fc400078e0207 */
[----:B------:R-:W-:Y:S02]  /*1460*/  IMAD R21, R21, R14, R2 ;  /* 0x0000000e15157224 */ /* 0x000fe400078e0202 */
.L_x_18:
[----:B------:R-:W-:Y:S05]  /*1470*/  BRA.U UP3, `(.L_x_19) ;  /* 0x0000000103407547 */ /* 0x000fea000b800000 */
[----:B------:R-:W1:Y:S08]  /*1480*/  LDC.64 R4, c[0x0][0xb10] ;  /* 0x0002c400ff047b82 */ /* 0x000e700000000a00 */
[----:B------:R-:W2:Y:S08]  /*1490*/  LDC.64 R2, c[0x0][0xb18] ;  /* 0x0002c600ff027b82 */ /* 0x000eb00000000a00 */
[----:B------:R-:W3:Y:S08]  /*14a0*/  LDC R6, c[0x0][0xb20] ;  /* 0x0002c800ff067b82 */ /* 0x000ef00000000800 */
[----:B------:R-:W4:Y:S01]  /*14b0*/  LDC R12, c[0x0][0xb0c] ;  /* 0x0002c300ff0c7b82 */ /* 0x000f220000000800 */
[----:B-1----:R-:W-:-:S05]  /*14c0*/  IMAD.HI.U32 R4, R21, R4, RZ ;  /* 0x0000000415047227 */ /* 0x002fca00078e00ff */
[----:B------:R-:W-:Y:S01]  /*14d0*/  SHF.R.U32.HI R4, RZ, R5, R4 ;  /* 0x00000005ff047219 */ /* 0x000fe20000011604 */
[----:B--2---:R-:W-:Y:S01]  /*14e0*/  IMAD.HI.U32 R3, R20, R3, RZ ;  /* 0x0000000314037227 */ /* 0x004fe200078e00ff */
[----:B------:R-:W-:-:S04]  /*14f0*/  ISETP.NE.AND P0, PT, R2, 0x1, PT ;  /* 0x000000010200780c */ /* 0x000fc80003f05270 */
[----:B---3--:R-:W-:-:S04]  /*1500*/  SHF.R.U32.HI R3, RZ, R6, R3 ;  /* 0x00000006ff037219 */ /* 0x008fc80000011603 */
[----:B------:R-:W-:Y:S02]  /*1510*/  SEL R3, R20, R3, !P0 ;  /* 0x0000000314037207 */ /* 0x000fe40004000000 */
[----:B----4-:R-:W-:-:S04]  /*1520*/  ISETP.NE.AND P1, PT, R12, 0x1, PT ;  /* 0x000000010c00780c */ /* 0x010fc80003f25270 */
[----:B------:R-:W-:-:S05]  /*1530*/  SEL R6, R21, R4, !P1 ;  /* 0x0000000415067207 */ /* 0x000fca0004800000 */
[----:B------:R-:W-:Y:S02]  /*1540*/  IMAD.IADD R4, R3, 0x1, -R6 ;  /* 0x0000000103047824 */ /* 0x000fe400078e0a06 */
[----:B------:R-:W-:Y:S02]  /*1550*/  IMAD.IADD R3, R6, 0x1, -R3 ;  /* 0x0000000106037824 */ /* 0x000fe400078e0a03 */
[----:B------:R-:W-:Y:S02]  /*1560*/  IMAD R21, R4, R12, R21 ;  /* 0x0000000c04157224 */ /* 0x000fe400078e0215 */
[----:B------:R-:W-:Y:S02]  /*1570*/  IMAD R20, R3, R2, R20 ;  /* 0x0000000203147224 */ /* 0x000fe400078e0214 */
.L_x_19:
[----:B------:R-:W-:Y:S05]  /*1580*/  BRA.U !UP1, `(.L_x_20) ;  /* 0x00000001090c7547 */ /* 0x000fea000b800000 */
[----:B------:R-:W-:Y:S01]  /*1590*/  UCGABAR_WAIT ;  /* 0x0000000000007dc7 */ /* 0x000fe20008000000 */
[----:B------:R-:W-:Y:S01]  /*15a0*/  CCTL.IVALL ;  /* 0x00000000ff00798f */ /* 0x000fe20002000000 */
[----:B------:R-:W-:Y:S05]  /*15b0*/  BRA `(.L_x_21) ;  /* 0x0000000000047947 */ /* 0x000fea0003800000 */
.L_x_20:
[----:B------:R-:W-:Y:S06]  /*15c0*/  BAR.SYNC.DEFER_BLOCKING 0x0 ;  /* 0x0000000000007b1d */ /* 0x000fec0000010000 */
.L_x_21:
[----:B------:R-:W-:Y:S05]  /*15d0*/  BRA.U UP2, `(.L_x_22) ;  /* 0x0000001502a07547 */ /* 0x000fea000b800000 */
[----:B------:R-:W1:Y:S01]  /*15e0*/  LDCU UR15, c[0x0][0x38c] ;  /* 0x00007180ff0f77ac */ /* 0x000e620008000800 */
[----:B------:R-:W2:Y:S01]  /*15f0*/  LDC R9, c[0x0][0x370] ;  /* 0x0000dc00ff097b82 */ /* 0x000ea20000000800 */
[C---:B------:R-:W-:Y:S01]  /*1600*/  IMAD.SHL.U32 R17, R11.reuse, 0x20, RZ ;  /* 0x000000200b117824 */ /* 0x040fe200078e00ff */
[----:B------:R-:W-:Y:S01]  /*1610*/  PLOP3.LUT P1, PT, PT, PT, UP5, 0x80, 0x8 ;  /* 0x000000000008781c */ /* 0x000fe20003f2f058 */
[----:B------:R-:W-:Y:S01]  /*1620*/  HFMA2 R15, -RZ, RZ, 0, 5.9604644775390625e-08 ;  /* 0x00000001ff0f7431 */ /* 0x000fe200000001ff */
[----:B------:R-:W-:Y:S01]  /*1630*/  UISETP.NE.AND UP1, UPT, UR10, URZ, UPT ;  /* 0x000000ff0a00728c */ /* 0x000fe2000bf25270 */
[----:B------:R-:W-:Y:S01]  /*1640*/  HFMA2 R12, -RZ, RZ, 0, 0 ;  /* 0x00000000ff0c7431 */ /* 0x000fe200000001ff */
[----:B------:R-:W-:Y:S01]  /*1650*/  ISETP.NE.AND P4, PT, R10, RZ, P5 ;  /* 0x000000ff0a00720c */ /* 0x000fe20002f85270 */
[----:B------:R-:W-:Y:S01]  /*1660*/  IMAD.SHL.U32 R16, R11, 0x40, RZ ;  /* 0x000000400b107824 */ /* 0x000fe200078e00ff */
[----:B------:R-:W3:Y:S01]  /*1670*/  LDC R0, c[0x0][0x374] ;  /* 0x0000dd00ff007b82 */ /* 0x000ee20000000800 */
[----:B------:R-:W-:Y:S01]  /*1680*/  PLOP3.LUT P1, PT, P1, PT, PT, 0x8, 0x80 ;  /* 0x000000000080781c */ /* 0x000fe20000f2e170 */
[----:B------:R-:W-:Y:S01]  /*1690*/  IMAD.MOV.U32 R14, RZ, RZ, RZ ;  /* 0x000000ffff0e7224 */ /* 0x000fe200078e00ff */
[----:B------:R-:W-:Y:S01]  /*16a0*/  MOV R8, 0x1 ;  /* 0x0000000100087802 */ /* 0x000fe20000000f00 */
[----:B------:R-:W-:Y:S01]  /*16b0*/  IMAD.MOV.U32 R10, RZ, RZ, RZ ;  /* 0x000000ffff0a7224 */ /* 0x000fe200078e00ff */
[----:B------:R-:W-:Y:S01]  /*16c0*/  LOP3.LUT R17, R17, 0x20, RZ, 0xc0, !PT ;  /* 0x0000002011117812 */ /* 0x000fe200078ec0ff */
[----:B------:R-:W4:Y:S01]  /*16d0*/  LDCU.64 UR30, c[0x0][0x348] ;  /* 0x00006900ff1e77ac */ /* 0x000f220008000a00 */
[----:B-1----:R-:W-:-:S02]  /*16e0*/  UIADD3 UR4, UPT, UPT, UR15, 0x7f, URZ ;  /* 0x0000007f0f047890 */ /* 0x002fc4000fffe0ff */
[----:B------:R-:W-:Y:S02]  /*16f0*/  USEL UR7, UR7, 0x2, UP1 ;  /* 0x0000000207077887 */ /* 0x000fe40008800000 */
[----:B------:R-:W-:Y:S01]  /*1700*/  USHF.R.S32.HI UR22, URZ, 0x1f, UR4 ;  /* 0x0000001fff167899 */ /* 0x000fe20008011404 */
[----:B------:R-:W-:-:S03]  /*1710*/  UMOV UR13, URZ ;  /* 0x000000ff000d7c82 */ /* 0x000fc60008000000 */
[----:B------:R-:W-:Y:S02]  /*1720*/  ULEA.HI UR22, UR22, UR4, URZ, 0x7 ;  /* 0x0000000416167291 */ /* 0x000fe4000f8f38ff */
[----:B------:R-:W-:Y:S02]  /*1730*/  UIADD3 UR4, UPT, UPT, UR15, -0x1, URZ ;  /* 0xffffffff0f047890 */ /* 0x000fe4000fffe0ff */
[----:B------:R-:W-:Y:S02]  /*1740*/  USHF.R.S32.HI UR22, URZ, 0x7, UR22 ;  /* 0x00000007ff167899 */ /* 0x000fe40008011416 */
[----:B------:R-:W-:Y:S02]  /*1750*/  UISETP.GE.U32.AND UP2, UPT, UR4, -0xff, UPT ;  /* 0xffffff010400788c */ /* 0x000fe4000bf46070 */
[----:B------:R-:W-:Y:S02]  /*1760*/  UISETP.LT.U32.AND UP0, UPT, UR22, 0x8, UPT ;  /* 0x000000081600788c */ /* 0x000fe4000bf01070 */
[----:B------:R-:W-:-:S02]  /*1770*/  UIADD3 UR15, UPT, UPT, UR15, 0xfe, URZ ;  /* 0x000000fe0f0f7890 */ /* 0x000fc4000fffe0ff */
[----:B------:R-:W-:-:S04]  /*1780*/  USEL UR21, UR22, 0x8, UP0 ;  /* 0x0000000816157887 */ /* 0x000fc80008000000 */
[----:B------:R-:W-:Y:S02]  /*1790*/  UIADD3 UR6, UPT, UPT, UR21, -0x1, URZ ;  /* 0xffffffff15067890 */ /* 0x000fe4000fffe0ff */
[----:B------:R-:W-:Y:S02]  /*17a0*/  @UP2 UIADD3 UR6, UPT, UPT, UR21, URZ, URZ ;  /* 0x000000ff15062290 */ /* 0x000fe4000fffe0ff */
[----:B------:R-:W-:Y:S02]  /*17b0*/  UIADD3 UR14, UPT, UPT, UR22, -UR21, URZ ;  /* 0x80000015160e7290 */ /* 0x000fe4000fffe0ff */
[----:B------:R-:W-:Y:S02]  /*17c0*/  UIADD3 UR5, UPT, UPT, UR6, 0x1, URZ ;  /* 0x0000000106057890 */ /* 0x000fe4000fffe0ff */
[----:B--2-4-:R-:W-:-:S12]  /*17d0*/  UIADD3 UR6, UPT, UPT, -UR6, URZ, URZ ;  /* 0x000000ff06067290 */ /* 0x014fd8000fffe1ff */
.L_x_42:
[----:B------:R-:W-:Y:S01]  /*17e0*/  UISETP.NE.AND UP0, UPT, UR37, URZ, UPT ;  /* 0x000000ff2500728c */ /* 0x000fe2000bf05270 */
[----:B------:R-:W1:Y:S08]  /*17f0*/  S2UR UR37, SR_CgaCtaId ;  /* 0x00000000002579c3 */ /* 0x000e700000008800 */
[----:B------:R-:W-:Y:S05]  /*1800*/  BRA.U UP0, `(.L_x_23) ;  /* 0x0000000100347547 */ /* 0x000fea000b800000 */
[----:B------:R-:W2:Y:S01]  /*1810*/  S2R R2, SR_CgaCtaId ;  /* 0x0000000000027919 */ /* 0x000ea20000008800 */
[----:B------:R-:W-:-:S04]  /*1820*/  MOV R3, 0x400 ;  /* 0x0000040000037802 */ /* 0x000fc80000000f00 */
[----:B--2---:R-:W-:Y:S02]  /*1830*/  LEA R3, R2, R3, 0x18 ;  /* 0x0000000302037211 */ /* 0x004fe400078ec0ff */
[----:B------:R-:W-:-:S03]  /*1840*/  SHF.L.U32 R2, R8, 0x1f, RZ ;  /* 0x0000001f08027819 */ /* 0x000fc600000006ff */
[----:B------:R-:W-:-:S04]  /*1850*/  IMAD R3, R10, 0x8, R3 ;  /* 0x000000080a037824 */ /* 0x000fc800078e0203 */
[----:B------:R-:W2:Y:S02]  /*1860*/  SYNCS.PHASECHK.TRANS64.TRYWAIT P0, [R3+URZ+0x130], R2 ;  /* 0x00013002030075a7 */ /* 0x000ea400080011ff */
[----:B--2---:R-:W-:Y:S05]  /*1870*/  @!P0 BRA `(.L_x_24) ;  /* 0x0000006000dc8947 */ /* 0x004fea0003800000 */
.L_x_137:
[----:B------:R-:W-:Y:S01]  /*1880*/  VIADD R10, R10, 0x1 ;  /* 0x000000010a0a7836 */ /* 0x000fe20000000000 */
[----:B------:R2:W-:Y:S04]  /*1890*/  SYNCS.ARRIVE.TRANS64.A1T0 RZ, [R3+URZ+0x120], RZ ;  /* 0x000120ff03ff79a7 */ /* 0x0005e800081000ff */
[----:B------:R-:W-:-:S04]  /*18a0*/  ISETP.NE.AND P0, PT, R10, 0x2, PT ;  /* 0x000000020a00780c */ /* 0x000fc80003f05270 */
[----:B------:R-:W-:Y:S02]  /*18b0*/  SEL R10, R10, RZ, P0 ;  /* 0x000000ff0a0a7207 */ /* 0x000fe40000000000 */
[----:B--2---:R-:W-:-:S04]  /*18c0*/  SEL R3, RZ, 0x1, P0 ;  /* 0x00000001ff037807 */ /* 0x004fc80000000000 */
[----:B------:R-:W-:-:S07]  /*18d0*/  LOP3.LUT R8, R8, R3, RZ, 0x3c, !PT ;  /* 0x0000000308087212 */ /* 0x000fce00078e3cff */
.L_x_23:
[----:B------:R-:W-:Y:S01]  /*18e0*/  UMOV UR4, 0x400 ;  /* 0x0000040000047882 */ /* 0x000fe20000000000 */
[----:B------:R-:W-:Y:S01]  /*18f0*/  LEA.HI R3, R21, R21, RZ, 0x1 ;  /* 0x0000001515037211 */ /* 0x000fe200078f08ff */
[----:B-1----:R-:W-:Y:S01]  /*1900*/  ULEA UR4, UR37, UR4, 0x18 ;  /* 0x0000000425047291 */ /* 0x002fe2000f8ec0ff */
[----:B------:R-:W-:Y:S01]  /*1910*/  SHF.L.U32 R2, R15, 0x1f, RZ ;  /* 0x0000001f0f027819 */ /* 0x000fe200000006ff */
[----:B------:R-:W-:Y:S01]  /*1920*/  UISETP.GE.U32.AND UP0, UPT, UR15, 0xff, UPT ;  /* 0x000000ff0f00788c */ /* 0x000fe2000bf06070 */
[----:B------:R-:W-:Y:S01]  /*1930*/  R2UR UR35, R16 ;  /* 0x00000000102372ca */ /* 0x000fe200000e0000 */
[----:B------:R-:W-:Y:S01]  /*1940*/  ULEA UR8, UR13, UR4, 0x3 ;  /* 0x000000040d087291 */ /* 0x000fe2000f8e18ff */
[----:B------:R-:W-:Y:S01]  /*1950*/  IMAD.SHL.U32 R3, R3, 0x40, RZ ;  /* 0x0000004003037824 */ /* 0x000fe200078e00ff */
[----:B------:R-:W-:Y:S01]  /*1960*/  R2UR UR19, R17 ;  /* 0x00000000111372ca */ /* 0x000fe200000e0000 */
[----:B------:R-:W-:-:S03]  /*1970*/  UMOV UR23, URZ ;  /* 0x000000ff00177c82 */ /* 0x000fc60008000000 */
[----:B------:R-:W-:-:S03]  /*1980*/  LOP3.LUT R3, R3, 0xffffff80, RZ, 0xc0, !PT ;  /* 0xffffff8003037812 */ /* 0x000fc600078ec0ff */
[----:B------:R1:W2:Y:S01]  /*1990*/  SYNCS.PHASECHK.TRANS64.TRYWAIT P0, [UR8+0x40], R2 ;  /* 0x00004002ff0075a7 */ /* 0x0002a20008001108 */
[----:B------:R-:W-:Y:S02]  /*19a0*/  R2UR UR9, R3 ;  /* 0x00000000030972ca */ /* 0x000fe400000e0000 */
[----:B------:R-:W-:-:S11]  /*19b0*/  R2UR UR8, R20 ;  /* 0x00000000140872ca */ /* 0x000fd600000e0000 */
[----:B------:R-:W-:Y:S02]  /*19c0*/  ULOP3.LUT UR35, UR9, 0x40, UR35, 0xf8, !UPT ;  /* 0x0000004009237892 */ /* 0x000fe4000f8ef823 */
[----:B------:R-:W-:Y:S01]  /*19d0*/  ULEA UR19, UR8, UR19, 0x6 ;  /* 0x0000001308137291 */ /* 0x000fe2000f8e30ff */
[----:B------:R-:W-:Y:S11]  /*19e0*/  BRA.U !UP0, `(.L_x_25) ;  /* 0x0000000108f07547 */ /* 0x000ff6000b800000 */
[----:B------:R-:W-:Y:S01]  /*19f0*/  UMOV UR29, UR6 ;  /* 0x00000006001d7c82 */ /* 0x000fe20008000000 */
[----:B------:R-:W-:Y:S01]  /*1a00*/  UMOV UR44, UR13 ;  /* 0x0000000d002c7c82 */ /* 0x000fe20008000000 */
[----:B------:R-:W-:-:S05]  /*1a10*/  UMOV UR26, 0x40 ;  /* 0x00000040001a7882 */ /* 0x000fca0000000000 */
.L_x_31:
[----:B------:R-:W-:Y:S01]  /*1a20*/  ULEA UR33, UR44, UR4, 0x3 ;  /* 0x000000042c217291 */ /* 0x000fe2000f8e18ff */
[----:B------:R-:W-:Y:S01]  /*1a30*/  @P5 MOV R3, 0xc000 ;  /* 0x0000c00000035802 */ /* 0x000fe20000000f00 */
[----:B-12---:R-:W-:Y:S10]  /*1a40*/  @P0 BRA `(.L_x_26) ;  /* 0x00000000000c0947 */ /* 0x006ff40003800000 */
[----:B------:R-:W-:-:S04]  /*1a50*/  SHF.L.U32 R5, R15, 0x1f, RZ ;  /* 0x0000001f0f057819 */ /* 0x000fc800000006ff */
[----:B------:R-:W2:Y:S02]  /*1a60*/  SYNCS.PHASECHK.TRANS64.TRYWAIT P0, [UR33+0x40], R5 ;  /* 0x00004005ff0075a7 */ /* 0x000ea40008001121 */
[----:B--2---:R-:W-:Y:S05]  /*1a70*/  @!P0 BRA `(.L_x_27) ;  /* 0x0000006000708947 */ /* 0x004fea0003800000 */
.L_x_26:
[----:B------:R2:W-:Y:S01]  /*1a80*/  @P5 SYNCS.ARRIVE.TRANS64 RZ, [UR33], R3 ;  /* 0x00000003ffff59a7 */ /* 0x0005e20008000021 */
[----:B------:R-:W-:Y:S02]  /*1a90*/  ULOP3.LUT UR8, UR7, 0x2, URZ, 0xfc, !UPT ;  /* 0x0000000207087892 */ /* 0x000fe4000f8efcff */
[----:B------:R-:W-:Y:S02]  /*1aa0*/  UIADD3 UR29, UPT, UPT, UR29, 0x1, URZ ;  /* 0x000000011d1d7890 */ /* 0x000fe4000fffe0ff */
[----:B------:R-:W-:Y:S02]  /*1ab0*/  UISETP.NE.AND UP0, UPT, UR8, 0x2, UPT ;  /* 0x000000020800788c */ /* 0x000fe4000bf05270 */
[----:B------:R-:W-:-:S07]  /*1ac0*/  UISETP.NE.AND UP2, UPT, UR29, 0x1, UPT ;  /* 0x000000011d00788c */ /* 0x000fce000bf45270 */
[----:B------:R-:W-:Y:S05]  /*1ad0*/  BRA.U UP0, `(.L_x_28) ;  /* 0x0000000100047547 */ /* 0x000fea000b800000 */
[----:B------:R-:W-:Y:S05]  /*1ae0*/  BPT.TRAP 0x1 ;  /* 0x000000040000795c */ /* 0x000fea0000300000 */
.L_x_28:
[----:B------:R-:W-:Y:S04]  /*1af0*/  BSSY.RECONVERGENT B0, `(.L_x_29) ;  /* 0x0000003000007945 */ /* 0x000fe80003800200 */
[----:B------:R-:W-:Y:S05]  /*1b00*/  @!P4 BRA `(.L_x_30) ;  /* 0x000000000004c947 */ /* 0x000fea0003800000 */
[----:B------:R-:W-:Y:S05]  /*1b10*/  BPT.TRAP 0x1 ;  /* 0x000000040000795c */ /* 0x000fea0000300000 */
.L_x_30:
[----:B------:R-:W-:Y:S05]  /*1b20*/  BSYNC.RECONVERGENT B0 ;  /* 0x0000000000007941 */ /* 0x000fea0003800200 */
.L_x_29:
[----:B------:R-:W-:Y:S02]  /*1b30*/  UIADD3 UR13, UPT, UPT, UR44, 0x1, URZ ;  /* 0x000000012c0d7890 */ /* 0x000fe4000fffe0ff */
[----:B------:R-:W-:Y:S02]  /*1b40*/  ULEA UR24, UR44, UR4, 0xe ;  /* 0x000000042c187291 */ /* 0x000fe4000f8e70ff */
[----:B------:R-:W-:Y:S02]  /*1b50*/  UISETP.NE.AND UP0, UPT, UR13, 0x8, UPT ;  /* 0x000000080d00788c */ /* 0x000fe4000bf05270 */
[----:B------:R-:W-:Y:S02]  /*1b60*/  UIADD3 UR42, UP1, UPT, UR30, 0x80, URZ ;  /* 0x000000801e2a7890 */ /* 0x000fe4000ff3e0ff */
[----:B------:R-:W-:Y:S02]  /*1b70*/  USEL UR9, URZ, 0x1, UP0 ;  /* 0x00000001ff097887 */ /* 0x000fe40008000000 */
[----:B------:R-:W-:-:S02]  /*1b80*/  USEL UR13, UR13, URZ, UP0 ;  /* 0x000000ff0d0d7287 */ /* 0x000fc40008000000 */
[----:B------:R-:W-:Y:S02]  /*1b90*/  UIADD3 UR40, UP0, UPT, UR30, 0x180, URZ ;  /* 0x000001801e287890 */ /* 0x000fe4000ff1e0ff */
[----:B------:R-:W-:Y:S01]  /*1ba0*/  ULEA UR8, UR13, UR4, 0x3 ;  /* 0x000000040d087291 */ /* 0x000fe2000f8e18ff */
[----:B------:R-:W-:Y:S01]  /*1bb0*/  LOP3.LUT R15, R15, UR9, RZ, 0x3c, !PT ;  /* 0x000000090f0f7c12 */ /* 0x000fe2000f8e3cff */
[----:B------:R-:W-:Y:S02]  /*1bc0*/  UIADD3 UR34, UPT, UPT, UR26, -0x40, URZ ;  /* 0xffffffc01a227890 */ /* 0x000fe4000fffe0ff */
[----:B------:R-:W-:Y:S01]  /*1bd0*/  ULOP3.LUT UR33, UR33, 0xfefffff8, URZ, 0xc0, !UPT ;  /* 0xfefffff821217892 */ /* 0x000fe2000f8ec0ff */
[----:B-1----:R-:W-:Y:S01]  /*1be0*/  SHF.L.U32 R2, R15, 0x1f, RZ ;  /* 0x0000001f0f027819 */ /* 0x002fe200000006ff */
[----:B------:R-:W-:Y:S02]  /*1bf0*/  UIADD3.X UR43, UPT, UPT, URZ, UR31, URZ, UP1, !UPT ;  /* 0x0000001fff2b7290 */ /* 0x000fe40008ffe4ff */
[----:B------:R-:W-:Y:S01]  /*1c00*/  UIADD3 UR32, UPT, UPT, UR24, 0x3300, URZ ;  /* 0x0000330018207890 */ /* 0x000fe2000fffe0ff */
[----:B------:R4:W1:Y:S01]  /*1c10*/  SYNCS.PHASECHK.TRANS64.TRYWAIT P0, [UR8+0x40], R2 ;  /* 0x00004002ff0075a7 */ /* 0x0008620008001108 */
[----:B------:R-:W-:-:S02]  /*1c20*/  ULEA UR8, UR44, UR4, 0xd ;  /* 0x000000042c087291 */ /* 0x000fc4000f8e68ff */
[----:B------:R-:W-:Y:S02]  /*1c30*/  UIADD3 UR24, UPT, UPT, UR24, 0x5300, URZ ;  /* 0x0000530018187890 */ /* 0x000fe4000fffe0ff */
[----:B------:R-:W-:Y:S02]  /*1c40*/  UIADD3.X UR41, UPT, UPT, URZ, UR31, URZ, UP0, !UPT ;  /* 0x0000001fff297290 */ /* 0x000fe400087fe4ff */
[----:B------:R-:W-:Y:S02]  /*1c50*/  UIADD3 UR16, UPT, UPT, UR8, 0x23300, URZ ;  /* 0x0002330008107890 */ /* 0x000fe4000fffe0ff */
[----:B------:R-:W-:Y:S01]  /*1c60*/  UIADD3 UR8, UPT, UPT, UR8, 0x24300, URZ ;  /* 0x0002430008087890 */ /* 0x000fe2000fffe0ff */
[----:B------:R-:W-:Y:S01]  /*1c70*/  UMOV UR38, 0x0 ;  /* 0x0000000000267882 */ /* 0x000fe20000000000 */
[----:B------:R-:W-:Y:S01]  /*1c80*/  UMOV UR39, 0x10000000 ;  /* 0x1000000000277882 */ /* 0x000fe20000000000 */
[----:B------:R-:W-:Y:S01]  /*1c90*/  UMOV UR27, UR35 ;  /* 0x00000023001b7c82 */ /* 0x000fe20008000000 */
[----:B------:R-:W-:Y:S01]  /*1ca0*/  UMOV UR28, UR36 ;  /* 0x00000024001c7c82 */ /* 0x000fe20008000000 */
[----:B------:R-:W-:Y:S01]  /*1cb0*/  UMOV UR25, UR33 ;  /* 0x0000002100197c82 */ /* 0x000fe20008000000 */
[----:B------:R-:W-:Y:S01]  /*1cc0*/  UMOV UR20, UR36 ;  /* 0x0000002400147c82 */ /* 0x000fe20008000000 */
[----:B------:R-:W-:Y:S01]  /*1cd0*/  UMOV UR17, UR33 ;  /* 0x0000002100117c82 */ /* 0x000fe20008000000 */
[----:B------:R-:W-:Y:S01]  /*1ce0*/  UMOV UR18, UR34 ;  /* 0x0000002200127c82 */ /* 0x000fe20008000000 */
[----:B------:R-:W-:Y:S01]  /*1cf0*/  UTMALDG.3D.2CTA [UR32], [UR42], desc[UR38] ;  /* 0x000026202a0075b4 */ /* 0x000fe20008211000 */
[----:B------:R-:W-:Y:S01]  /*1d00*/  UMOV UR10, UR26 ;  /* 0x0000001a000a7c82 */ /* 0x000fe20008000000 */
[----:B------:R-:W-:Y:S01]  /*1d10*/  UMOV UR11, UR19 ;  /* 0x00000013000b7c82 */ /* 0x000fe20008000000 */
[----:B------:R-:W-:Y:S01]  /*1d20*/  UMOV UR12, UR36 ;  /* 0x00000024000c7c82 */ /* 0x000fe20008000000 */
[----:B------:R-:W-:Y:S01]  /*1d30*/  UMOV UR9, UR33 ;  /* 0x0000002100097c82 */ /* 0x000fe20008000000 */
[----:B------:R-:W-:Y:S01]  /*1d40*/  UMOV UR23, UR5 ;  /* 0x0000000500177c82 */ /* 0x000fe20008000000 */
[----:B------:R-:W-:Y:S01]  /*1d50*/  UMOV UR44, UR13 ;  /* 0x0000000d002c7c82 */ /* 0x000fe20008000000 */
[----:B------:R2:W-:Y:S01]  /*1d60*/  UTMALDG.3D.2CTA [UR24], [UR42], desc[UR38] ;  /* 0x000026182a0075b4 */ /* 0x0005e20008211000 */
[----:B------:R4:W-:Y:S01]  /*1d70*/  UTMALDG.3D.2CTA [UR16], [UR40], desc[UR38] ;  /* 0x00002610280075b4 */ /* 0x0009e20008211000 */
[----:B------:R4:W-:Y:S01]  /*1d80*/  UTMALDG.3D.2CTA [UR8], [UR40], desc[UR38] ;  /* 0x00002608280075b4 */ /* 0x0009e20008211000 */
[----:B--2---:R-:W-:Y:S01]  /*1d90*/  UIADD3 UR26, UPT, UPT, UR26, 0x80, URZ ;  /* 0x000000801a1a7890 */ /* 0x004fe2000fffe0ff */
[----:B----4-:R-:W-:Y:S11]  /*1da0*/  BRA.U UP2, `(.L_x_31) ;  /* 0xfffffffd021c7547 */ /* 0x010ff6000b83ffff */
.L_x_25:
[----:B------:R-:W-:Y:S01]  /*1db0*/  ULEA UR8, UR13, UR4, 0x3 ;  /* 0x000000040d087291 */ /* 0x000fe2000f8e18ff */
[----:B-1----:R-:W-:Y:S01]  /*1dc0*/  SHF.L.U32 R2, R15, 0x1f, RZ ;  /* 0x0000001f0f027819 */ /* 0x002fe200000006ff */
[----:B------:R-:W-:Y:S01]  /*1dd0*/  @!P1 SYNCS.ARRIVE.TRANS64.A1T0 RZ, [UR4+0xb8], RZ ;  /* 0x0000b8ffffff99a7 */ /* 0x000fe20008100004 */
[----:B------:R-:W-:-:S06]  /*1de0*/  UISETP.GT.AND UP0, UPT, UR22, UR21, UPT ;  /* 0x000000151600728c */ /* 0x000fcc000bf04270 */
[----:B--2---:R1:W2:Y:S03]  /*1df0*/  SYNCS.PHASECHK.TRANS64.TRYWAIT P0, [UR8+0x40], R2 ;  /* 0x00004002ff0075a7 */ /* 0x0042a60008001108 */
[----:B------:R-:W-:Y:S05]  /*1e00*/  BRA.U !UP0, `(.L_x_32) ;  /* 0x0000000108e87547 */ /* 0x000fea000b800000 */
[----:B------:R-:W-:Y:S01]  /*1e10*/  UIADD3 UR29, UPT, UPT, UR14, UR23, URZ ;  /* 0x000000170e1d7290 */ /* 0x000fe2000fffe0ff */
[----:B------:R-:W-:-:S11]  /*1e20*/  UMOV UR44, UR13 ;  /* 0x0000000d002c7c82 */ /* 0x000fd60008000000 */
.L_x_38:
[----:B------:R-:W-:Y:S01]  /*1e30*/  ULEA UR33, UR44, UR4, 0x3 ;  /* 0x000000042c217291 */ /* 0x000fe2000f8e18ff */
[----:B--2---:R-:W-:Y:S01]  /*1e40*/  @P5 MOV R3, 0xc000 ;  /* 0x0000c00000035802 */ /* 0x004fe20000000f00 */
[----:B-12---:R-:W-:Y:S10]  /*1e50*/  @P0 BRA `(.L_x_33) ;  /* 0x00000000000c0947 */ /* 0x006ff40003800000 */
[----:B------:R-:W-:-:S04]  /*1e60*/  SHF.L.U32 R5, R15, 0x1f, RZ ;  /* 0x0000001f0f057819 */ /* 0x000fc800000006ff */
[----:B------:R-:W2:Y:S02]  /*1e70*/  SYNCS.PHASECHK.TRANS64.TRYWAIT P0, [UR33+0x40], R5 ;  /* 0x00004005ff0075a7 */ /* 0x000ea40008001121 */
[----:B--2---:R-:W-:Y:S05]  /*1e80*/  @!P0 BRA `(.L_x_34) ;  /* 0x0000005c00848947 */ /* 0x004fea0003800000 */
.L_x_33:
[----:B------:R2:W-:Y:S01]  /*1e90*/  @P5 SYNCS.ARRIVE.TRANS64 RZ, [UR33], R3 ;  /* 0x00000003ffff59a7 */ /* 0x0005e20008000021 */
[----:B------:R-:W-:-:S04]  /*1ea0*/  ULOP3.LUT UR8, UR7, 0x2, URZ, 0xfc, !UPT ;  /* 0x0000000207087892 */ /* 0x000fc8000f8efcff */
[----:B------:R-:W-:-:S09]  /*1eb0*/  UISETP.NE.AND UP0, UPT, UR8, 0x2, UPT ;  /* 0x000000020800788c */ /* 0x000fd2000bf05270 */
[----:B------:R-:W-:Y:S05]  /*1ec0*/  BRA.U UP0, `(.L_x_35) ;  /* 0x0000000100047547 */ /* 0x000fea000b800000 */
[----:B------:R-:W-:Y:S05]  /*1ed0*/  BPT.TRAP 0x1 ;  /* 0x000000040000795c */ /* 0x000fea0000300000 */
.L_x_35:
[----:B------:R-:W-:Y:S04]  /*1ee0*/  BSSY.RECONVERGENT B0, `(.L_x_36) ;  /* 0x0000003000007945 */ /* 0x000fe80003800200 */
[----:B------:R-:W-:Y:S05]  /*1ef0*/  @!P4 BRA `(.L_x_37) ;  /* 0x000000000004c947 */ /* 0x000fea0003800000 */
[----:B------:R-:W-:Y:S05]  /*1f00*/  BPT.TRAP 0x1 ;  /* 0x000000040000795c */ /* 0x000fea0000300000 */
.L_x_37:
[----:B------:R-:W-:Y:S05]  /*1f10*/  BSYNC.RECONVERGENT B0 ;  /* 0x0000000000007941 */ /* 0x000fea0003800200 */
.L_x_36:
[----:B------:R-:W-:Y:S02]  /*1f20*/  UIADD3 UR13, UPT, UPT, UR44, 0x1, URZ ;  /* 0x000000012c0d7890 */ /* 0x000fe4000fffe0ff */
[----:B------:R-:W-:Y:S02]  /*1f30*/  ULEA UR24, UR44, UR4, 0xe ;  /* 0x000000042c187291 */ /* 0x000fe4000f8e70ff */
[----:B------:R-:W-:Y:S02]  /*1f40*/  UISETP.NE.AND UP0, UPT, UR13, 0x8, UPT ;  /* 0x000000080d00788c */ /* 0x000fe4000bf05270 */
[----:B------:R-:W-:Y:S02]  /*1f50*/  UIADD3 UR42, UP1, UPT, UR30, 0x80, URZ ;  /* 0x000000801e2a7890 */ /* 0x000fe4000ff3e0ff */
[----:B------:R-:W-:Y:S02]  /*1f60*/  USEL UR9, URZ, 0x1, UP0 ;  /* 0x00000001ff097887 */ /* 0x000fe40008000000 */
[----:B------:R-:W-:-:S02]  /*1f70*/  USEL UR13, UR13, URZ, UP0 ;  /* 0x000000ff0d0d7287 */ /* 0x000fc40008000000 */
[----:B------:R-:W-:Y:S02]  /*1f80*/  USHF.L.U32 UR34, UR23, 0x7, URZ ;  /* 0x0000000717227899 */ /* 0x000fe400080006ff */
[----:B------:R-:W-:Y:S01]  /*1f90*/  ULEA UR8, UR13, UR4, 0x3 ;  /* 0x000000040d087291 */ /* 0x000fe2000f8e18ff */
[----:B------:R-:W-:Y:S01]  /*1fa0*/  LOP3.LUT R15, R15, UR9, RZ, 0x3c, !PT ;  /* 0x000000090f0f7c12 */ /* 0x000fe2000f8e3cff */
[----:B------:R-:W-:Y:S02]  /*1fb0*/  UIADD3 UR40, UP0, UPT, UR30, 0x180, URZ ;  /* 0x000001801e287890 */ /* 0x000fe4000ff1e0ff */
[----:B------:R-:W-:Y:S01]  /*1fc0*/  ULOP3.LUT UR33, UR33, 0xfefffff8, URZ, 0xc0, !UPT ;  /* 0xfefffff821217892 */ /* 0x000fe2000f8ec0ff */
[----:B-1----:R-:W-:Y:S01]  /*1fd0*/  SHF.L.U32 R2, R15, 0x1f, RZ ;  /* 0x0000001f0f027819 */ /* 0x002fe200000006ff */
[----:B------:R-:W-:Y:S02]  /*1fe0*/  UIADD3.X UR43, UPT, UPT, URZ, UR31, URZ, UP1, !UPT ;  /* 0x0000001fff2b7290 */ /* 0x000fe40008ffe4ff */
[----:B------:R-:W-:Y:S01]  /*1ff0*/  UIADD3 UR32, UPT, UPT, UR24, 0x3300, URZ ;  /* 0x0000330018207890 */ /* 0x000fe2000fffe0ff */
[----:B------:R4:W1:Y:S01]  /*2000*/  SYNCS.PHASECHK.TRANS64.TRYWAIT P0, [UR8+0x40], R2 ;  /* 0x00004002ff0075a7 */ /* 0x0008620008001108 */
[----:B------:R-:W-:-:S02]  /*2010*/  ULEA UR8, UR44, UR4, 0xd ;  /* 0x000000042c087291 */ /* 0x000fc4000f8e68ff */
[----:B------:R-:W-:Y:S02]  /*2020*/  UIADD3 UR26, UPT, UPT, UR34, 0x40, URZ ;  /* 0x00000040221a7890 */ /* 0x000fe4000fffe0ff */
        /* <DEDUP_REMOVED lines=12> */
[----:B------:R4:W-:Y:S01]  /*20f0*/  UTMALDG.3D.2CTA [UR32], [UR42], desc[UR38] ;  /* 0x000026202a0075b4 */ /* 0x0009e20008211000 */
[----:B------:R-:W-:Y:S01]  /*2100*/  UMOV UR11, UR19 ;  /* 0x00000013000b7c82 */ /* 0x000fe20008000000 */
[----:B------:R-:W-:Y:S01]  /*2110*/  UMOV UR12, UR36 ;  /* 0x00000024000c7c82 */ /* 0x000fe20008000000 */
[----:B------:R-:W-:Y:S01]  /*2120*/  UMOV UR9, UR33 ;  /* 0x0000002100097c82 */ /* 0x000fe20008000000 */
[----:B------:R-:W-:Y:S01]  /*2130*/  UMOV UR10, UR26 ;  /* 0x0000001a000a7c82 */ /* 0x000fe20008000000 */
[----:B------:R-:W-:Y:S01]  /*2140*/  UIADD3 UR23, UPT, UPT, UR23, 0x1, URZ ;  /* 0x0000000117177890 */ /* 0x000fe2000fffe0ff */
[----:B------:R-:W-:Y:S01]  /*2150*/  UMOV UR44, UR13 ;  /* 0x0000000d002c7c82 */ /* 0x000fe20008000000 */
[----:B------:R4:W-:Y:S02]  /*2160*/  UTMALDG.3D.2CTA [UR24], [UR42], desc[UR38] ;  /* 0x000026182a0075b4 */ /* 0x0009e40008211000 */
[----:B------:R-:W-:Y:S01]  /*2170*/  UISETP.NE.AND UP0, UPT, UR23, UR29, UPT ;  /* 0x0000001d1700728c */ /* 0x000fe2000bf05270 */
[----:B------:R4:W-:Y:S01]  /*2180*/  UTMALDG.3D.2CTA [UR16], [UR40], desc[UR38] ;  /* 0x00002610280075b4 */ /* 0x0009e20008211000 */
[----:B------:R4:W-:Y:S07]  /*2190*/  UTMALDG.3D.2CTA [UR8], [UR40], desc[UR38] ;  /* 0x00002608280075b4 */ /* 0x0009ee0008211000 */
[----:B----4-:R-:W-:Y:S05]  /*21a0*/  BRA.U UP0, `(.L_x_38) ;  /* 0xfffffffd00207547 */ /* 0x010fea000b83ffff */
.L_x_32:
[----:B-1----:R-:W-:Y:S01]  /*21b0*/  LEA R2, R14, UR4, 0x3 ;  /* 0x000000040e027c11 */ /* 0x002fe2000f8e18ff */
[----:B------:R-:W-:Y:S01]  /*21c0*/  NOP ;  /* 0x0000000000007918 */ /* 0x000fe20000000000 */
[----:B--2---:R-:W-:Y:S02]  /*21d0*/  SHF.L.U32 R3, R12, 0x1f, RZ ;  /* 0x0000001f0c037819 */ /* 0x004fe400000006ff */
[----:B------:R-:W-:Y:S02]  /*21e0*/  LEA R4, R14, UR4, 0x4 ;  /* 0x000000040e047c11 */ /* 0x000fe4000f8e20ff */
[----:B------:R-:W1:Y:S02]  /*21f0*/  SYNCS.PHASECHK.TRANS64.TRYWAIT P0, [R2+URZ+0xc0], R3 ;  /* 0x0000c003020075a7 */ /* 0x000e6400080011ff */
[----:B-1----:R-:W-:Y:S05]  /*2200*/  @!P0 BRA `(.L_x_39) ;  /* 0x0000005800bc8947 */ /* 0x002fea0003800000 */
.L_x_140:
[----:B------:R-:W2:Y:S01]  /*2210*/  LDS.128 R4, [R4+0x150] ;  /* 0x0001500004047984 */ /* 0x000ea20000000c00 */
[----:B------:R-:W-:Y:S01]  /*2220*/  ISETP.GE.AND P0, PT, R26, 0x1, PT ;  /* 0x000000011a00780c */ /* 0x000fe20003f06270 */
[----:B-1----:R-:W-:Y:S01]  /*2230*/  VIADD R2, R2, 0xd0 ;  /* 0x000000d002027836 */ /* 0x002fe20000000000 */
[----:B------:R-:W-:Y:S01]  /*2240*/  @!PT LDS RZ, [RZ] ;  /* 0x00000000fffff984 */ /* 0x000fe20000000800 */
[----:B------:R-:W-:Y:S01]  /*2250*/  @!PT LDS RZ, [RZ] ;  /* 0x00000000fffff984 */ /* 0x000fe20000000800 */
[----:B------:R-:W-:Y:S01]  /*2260*/  @!PT LDS RZ, [RZ] ;  /* 0x00000000fffff984 */ /* 0x000fe20000000800 */
[----:B------:R-:W-:Y:S01]  /*2270*/  @!PT LDS RZ, [RZ] ;  /* 0x00000000fffff984 */ /* 0x000fe20000000800 */
[----:B------:R1:W-:Y:S06]  /*2280*/  MEMBAR.ALL.CTA ;  /* 0x0000000000007992 */ /* 0x0003ec0000008000 */
[----:B-1----:R-:W1:Y:S01]  /*2290*/  FENCE.VIEW.ASYNC.S ;  /* 0x00000000000073c6 */ /* 0x002e620000000000 */
[----:B------:R-:W-:-:S04]  /*22a0*/  PRMT R2, RZ, 0x654, R2 ;  /* 0x00000654ff027816 */ /* 0x000fc80000000002 */
[----:B-1----:R1:W-:Y:S01]  /*22b0*/  SYNCS.ARRIVE.TRANS64.RED.A1T0 RZ, [R2+URZ], RZ ;  /* 0x000000ff02ff79a7 */ /* 0x0023e200081004ff */
[----:B--2---:R-:W-:-:S13]  /*22c0*/  LOP3.LUT P2, RZ, R6, 0x1, RZ, 0xc0, !PT ;  /* 0x0000000106ff7812 */ /* 0x004fda000784c0ff */
[----:B------:R-:W-:Y:S01]  /*22d0*/  @P2 SHF.R.U32.HI R3, RZ, 0x10, R5 ;  /* 0x00000010ff032819 */ /* 0x000fe20000011605 */
[----:B------:R-:W-:Y:S01]  /*22e0*/  VOTEU.ANY UP0, P2 ;  /* 0x0000000000ff7886 */ /* 0x000fe20001000100 */
[----:B------:R-:W-:Y:S02]  /*22f0*/  @P2 MOV R13, R4 ;  /* 0x00000004000d2202 */ /* 0x000fe40000000f00 */
[----:B------:R-:W-:Y:S02]  /*2300*/  @P2 R2UR.BROADCAST UR8, R3 ;  /* 0x00000000030822ca */ /* 0x000fe400008e0000 */
[----:B------:R-:W-:-:S11]  /*2310*/  @P2 LOP3.LUT R11, R5, 0xffff, RZ, 0xc0, !PT ;  /* 0x0000ffff050b2812 */ /* 0x000fd600078ec0ff */
[----:B------:R-:W-:Y:S01]  /*2320*/  @UP0 UMOV UR36, UR8 ;  /* 0x0000000800240c82 */ /* 0x000fe20008000000 */
[----:B-1----:R-:W-:Y:S05]  /*2330*/  @!P0 BRA `(.L_x_40) ;  /* 0x0000000000b88947 */ /* 0x002fea0003800000 */
[----:B------:R-:W3:Y:S01]  /*2340*/  LDC.64 R4, c[0x0][0xb18] ;  /* 0x0002c600ff047b82 */ /* 0x000ee20000000a00 */
[----:B------:R-:W-:-:S07]  /*2350*/  ISETP.NE.AND P3, PT, R26, 0x1, PT ;  /* 0x000000011a00780c */ /* 0x000fce0003f65270 */
[----:B------:R-:W1:Y:S08]  /*2360*/  LDC.64 R6, c[0x0][0xb10] ;  /* 0x0002c400ff067b82 */ /* 0x000e700000000a00 */
[----:B------:R-:W2:Y:S08]  /*2370*/  LDC R18, c[0x0][0xb20] ;  /* 0x0002c800ff127b82 */ /* 0x000eb00000000800 */
[----:B------:R-:W4:Y:S01]  /*2380*/  LDC R20, c[0x0][0xb0c] ;  /* 0x0002c300ff147b82 */ /* 0x000f220000000800 */
[----:B---3--:R-:W-:Y:S01]  /*2390*/  IMAD.HI.U32 R19, R0, R5, RZ ;  /* 0x0000000500137227 */ /* 0x008fe200078e00ff */
[----:B------:R-:W-:-:S03]  /*23a0*/  ISETP.NE.AND P0, PT, R4, 0x1, PT ;  /* 0x000000010400780c */ /* 0x000fc60003f05270 */
[----:B------:R-:W-:-:S03]  /*23b0*/  IMAD.HI.U32 R5, R11, R5, RZ ;  /* 0x000000050b057227 */ /* 0x000fc600078e00ff */
[----:B------:R-:W3:Y:S01]  /*23c0*/  LDC.64 R2, c[0x0][0xb28] ;  /* 0x0002ca00ff027b82 */ /* 0x000ee20000000a00 */
[----:B-1----:R-:W-:-:S04]  /*23d0*/  IMAD.HI.U32 R22, R9, R6, RZ ;  /* 0x0000000609167227 */ /* 0x002fc800078e00ff */
[----:B------:R-:W-:Y:S01]  /*23e0*/  IMAD.HI.U32 R24, R13, R6, RZ ;  /* 0x000000060d187227 */ /* 0x000fe200078e00ff */
[----:B------:R-:W-:Y:S02]  /*23f0*/  SHF.R.U32.HI R22, RZ, R7, R22 ;  /* 0x00000007ff167219 */ /* 0x000fe40000011616 */
[-C--:B--2---:R-:W-:Y:S02]  /*2400*/  SHF.R.U32.HI R19, RZ, R18.reuse, R19 ;  /* 0x00000012ff137219 */ /* 0x084fe40000011613 */
[----:B------:R-:W-:Y:S02]  /*2410*/  SHF.R.U32.HI R18, RZ, R18, R5 ;  /* 0x00000012ff127219 */ /* 0x000fe40000011605 */
[----:B------:R-:W-:Y:S02]  /*2420*/  SEL R19, R0, R19, !P0 ;  /* 0x0000001300137207 */ /* 0x000fe40004000000 */
[----:B------:R-:W-:Y:S02]  /*2430*/  SHF.R.U32.HI R24, RZ, R7, R24 ;  /* 0x00000007ff187219 */ /* 0x000fe40000011618 */
[----:B----4-:R-:W-:-:S02]  /*2440*/  ISETP.NE.AND P1, PT, R20, 0x1, PT ;  /* 0x000000011400780c */ /* 0x010fc40003f25270 */
[----:B------:R-:W-:Y:S02]  /*2450*/  SEL R5, R11, R18, !P0 ;  /* 0x000000120b057207 */ /* 0x000fe40004000000 */
[----:B------:R-:W-:Y:S02]  /*2460*/  SEL R21, R9, R22, !P1 ;  /* 0x0000001609157207 */ /* 0x000fe40004800000 */
[----:B------:R-:W-:Y:S01]  /*2470*/  SEL R7, R13, R24, !P1 ;  /* 0x000000180d077207 */ /* 0x000fe20004800000 */
[----:B---3--:R-:W-:-:S04]  /*2480*/  IMAD.HI.U32 R22, R19, R2, RZ ;  /* 0x0000000213167227 */ /* 0x008fc800078e00ff */
[----:B------:R-:W-:Y:S01]  /*2490*/  IMAD.HI.U32 R6, R21, R2, RZ ;  /* 0x0000000215067227 */ /* 0x000fe200078e00ff */
[----:B------:R-:W-:-:S04]  /*24a0*/  @P3 SHF.R.U32.HI R19, RZ, R3, R22 ;  /* 0x00000003ff133219 */ /* 0x000fc80000011616 */
        /* <DEDUP_REMOVED lines=8> */
[----:B------:R-:W-:-:S04]  /*2530*/  @!P0 IMAD.HI.U32 R18, R7, R2, RZ ;  /* 0x0000000207128227 */ /* 0x000fc800078e00ff */
[----:B------:R-:W-:Y:S01]  /*2540*/  IMAD.MOV R2, RZ, RZ, -R6 ;  /* 0x000000ffff027224 */ /* 0x000fe200078e0a06 */
[----:B------:R-:W-:-:S03]  /*2550*/  @!P0 SHF.R.U32.HI R18, RZ, R3, R18 ;  /* 0x00000003ff128219 */ /* 0x000fc60000011612 */
[----:B------:R-:W-:Y:S01]  /*2560*/  IMAD R2, R26, R2, R5 ;  /* 0x000000021a027224 */ /* 0x000fe200078e0205 */
[----:B------:R-:W-:Y:S02]  /*2570*/  @!P0 SEL R3, R7, R18, !P3 ;  /* 0x0000001207038207 */ /* 0x000fe40005800000 */
[----:B------:R-:W-:-:S03]  /*2580*/  IADD3 R18, PT, PT, -R5, RZ, RZ ;  /* 0x000000ff05127210 */ /* 0x000fc60007ffe1ff */
[--C-:B------:R-:W-:Y:S02]  /*2590*/  @!P0 IMAD.IADD R6, R6, 0x1, -R3.reuse ;  /* 0x0000000106068824 */ /* 0x100fe400078e0a03 */
[----:B------:R-:W-:Y:S01]  /*25a0*/  @!P0 IMAD R3, R2, R21, R3 ;  /* 0x0000001502038224 */ /* 0x000fe200078e0203 */
[----:B------:R-:W-:Y:S01]  /*25b0*/  IADD3 R2, PT, PT, -R7, RZ, RZ ;  /* 0x000000ff07027210 */ /* 0x000fe20007ffe1ff */
[----:B------:R-:W-:Y:S02]  /*25c0*/  @!P0 IMAD R5, R26, R6, R7 ;  /* 0x000000061a058224 */ /* 0x000fe400078e0207 */
[----:B------:R-:W-:Y:S02]  /*25d0*/  IMAD R11, R4, R18, R11 ;  /* 0x00000012040b7224 */ /* 0x000fe400078e020b */
[----:B------:R-:W-:Y:S02]  /*25e0*/  @!P0 IMAD.MOV.U32 R7, RZ, RZ, R3 ;  /* 0x000000ffff078224 */ /* 0x000fe400078e0003 */
[----:B------:R-:W-:-:S02]  /*25f0*/  IMAD R2, R20, R2, R13 ;  /* 0x0000000214027224 */ /* 0x000fc400078e020d */
[----:B------:R-:W-:Y:S02]  /*2600*/  IMAD R11, R5, R4, R11 ;  /* 0x00000004050b7224 */ /* 0x000fe400078e020b */
[----:B------:R-:W-:Y:S02]  /*2610*/  IMAD R13, R7, R20, R2 ;  /* 0x00000014070d7224 */ /* 0x000fe400078e0202 */
.L_x_40:
[----:B------:R-:W1:Y:S02]  /*2620*/  LDCU UR8, c[0x0][0xb30] ;  /* 0x00016600ff0877ac */ /* 0x000e640008000800 */
[----:B-1----:R-:W-:-:S09]  /*2630*/  UISETP.NE.AND UP0, UPT, UR8, 0x1, UPT ;  /* 0x000000010800788c */ /* 0x002fd2000bf05270 */
[----:B------:R-:W-:Y:S05]  /*2640*/  BRA.U UP0, `(.L_x_41) ;  /* 0x0000000100407547 */ /* 0x000fea000b800000 */
[----:B------:R-:W1:Y:S08]  /*2650*/  LDC.64 R4, c[0x0][0xb10] ;  /* 0x0002c400ff047b82 */ /* 0x000e700000000a00 */
[----:B------:R-:W2:Y:S08]  /*2660*/  LDC.64 R2, c[0x0][0xb18] ;  /* 0x0002c600ff027b82 */ /* 0x000eb00000000a00 */
[----:B------:R-:W4:Y:S08]  /*2670*/  LDC R6, c[0x0][0xb20] ;  /* 0x0002c800ff067b82 */ /* 0x000f300000000800 */
[----:B------:R-:W3:Y:S01]  /*2680*/  LDC R18, c[0x0][0xb0c] ;  /* 0x0002c300ff127b82 */ /* 0x000ee20000000800 */
[----:B-1----:R-:W-:-:S05]  /*2690*/  IMAD.HI.U32 R4, R13, R4, RZ ;  /* 0x000000040d047227 */ /* 0x002fca00078e00ff */
[----:B------:R-:W-:Y:S01]  /*26a0*/  SHF.R.U32.HI R4, RZ, R5, R4 ;  /* 0x00000005ff047219 */ /* 0x000fe20000011604 */
[----:B--2---:R-:W-:Y:S01]  /*26b0*/  IMAD.HI.U32 R3, R11, R3, RZ ;  /* 0x000000030b037227 */ /* 0x004fe200078e00ff */
[----:B------:R-:W-:-:S04]  /*26c0*/  ISETP.NE.AND P0, PT, R2, 0x1, PT ;  /* 0x000000010200780c */ /* 0x000fc80003f05270 */
[----:B----4-:R-:W-:-:S04]  /*26d0*/  SHF.R.U32.HI R6, RZ, R6, R3 ;  /* 0x00000006ff067219 */ /* 0x010fc80000011603 */
[----:B------:R-:W-:Y:S02]  /*26e0*/  SEL R3, R11, R6, !P0 ;  /* 0x000000060b037207 */ /* 0x000fe40004000000 */
[----:B---3--:R-:W-:-:S04]  /*26f0*/  ISETP.NE.AND P1, PT, R18, 0x1, PT ;  /* 0x000000011200780c */ /* 0x008fc80003f25270 */
[----:B------:R-:W-:-:S05]  /*2700*/  SEL R4, R13, R4, !P1 ;  /* 0x000000040d047207 */ /* 0x000fca0004800000 */
[----:B------:R-:W-:Y:S02]  /*2710*/  IMAD.IADD R5, R3, 0x1, -R4 ;  /* 0x0000000103057824 */ /* 0x000fe400078e0a04 */
[----:B------:R-:W-:Y:S02]  /*2720*/  IMAD.IADD R3, R4, 0x1, -R3 ;  /* 0x0000000104037824 */ /* 0x000fe400078e0a03 */
[----:B------:R-:W-:Y:S02]  /*2730*/  IMAD R13, R5, R18, R13 ;  /* 0x00000012050d7224 */ /* 0x000fe400078e020d */
[----:B------:R-:W-:-:S07]  /*2740*/  IMAD R11, R3, R2, R11 ;  /* 0x00000002030b7224 */ /* 0x000fce00078e020b */
.L_x_41:
[----:B------:R-:W-:Y:S01]  /*2750*/  VIADD R14, R14, 0x1 ;  /* 0x000000010e0e7836 */ /* 0x000fe20000000000 */
[----:B------:R-:W-:Y:S01]  /*2760*/  PLOP3.LUT P1, PT, PT, PT, PT, 0x80, 0x8 ;  /* 0x000000000008781c */ /* 0x000fe20003f2f070 */
[----:B------:R-:W-:Y:S02]  /*2770*/  IMAD.IADD R21, R13, 0x1, R60 ;  /* 0x000000010d157824 */ /* 0x000fe400078e023c */
[----:B------:R-:W-:Y:S01]  /*2780*/  IMAD.IADD R20, R11, 0x1, R58 ;  /* 0x000000010b147824 */ /* 0x000fe200078e023a */
[----:B------:R-:W-:-:S04]  /*2790*/  ISETP.NE.AND P0, PT, R14, 0x2, PT ;  /* 0x000000020e00780c */ /* 0x000fc80003f05270 */
[----:B------:R-:W-:Y:S02]  /*27a0*/  SEL R3, RZ, 0x1, P0 ;  /* 0x00000001ff037807 */ /* 0x000fe40000000000 */
[----:B------:R-:W-:Y:S02]  /*27b0*/  SEL R14, R14, RZ, P0 ;  /* 0x000000ff0e0e7207 */ /* 0x000fe40000000000 */
[----:B------:R-:W-:Y:S01]  /*27c0*/  LOP3.LUT R12, R12, R3, RZ, 0x3c, !PT ;  /* 0x000000030c0c7212 */ /* 0x000fe200078e3cff */
[----:B------:R-:W-:Y:S06]  /*27d0*/  @P2 BRA `(.L_x_42) ;  /* 0xfffffff000002947 */ /* 0x000fec000383ffff */
[----:B------:R-:W-:Y:S01]  /*27e0*/  UIADD3 UR4, UPT, UPT, UR4, 0x40, URZ ;  /* 0x0000004004047890 */ /* 0x000fe2000fffe0ff */
[----:B------:R-:W-:-:S03]  /*27f0*/  SHF.L.U32 R3, R15, 0x1f, RZ ;  /* 0x0000001f0f037819 */ /* 0x000fc600000006ff */
[----:B------:R-:W-:-:S09]  /*2800*/  ULEA UR5, UR13, UR4, 0x3 ;  /* 0x000000040d057291 */ /* 0x000fd2000f8e18ff */
[----:B------:R-:W1:Y:S02]  /*2810*/  SYNCS.PHASECHK.TRANS64.TRYWAIT P0, [UR5], R3 ;  /* 0x00000003ff0075a7 */ /* 0x000e640008001105 */
[----:B-1----:R-:W-:Y:S05]  /*2820*/  @!P0 BRA `(.L_x_43) ;  /* 0x0000005400488947 */ /* 0x002fea0003800000 */
.L_x_142:
[----:B------:R-:W-:-:S04]  /*2830*/  UIADD3 UR6, UPT, UPT, UR13, 0x1, URZ ;  /* 0x000000010d067890 */ /* 0x000fc8000fffe0ff */
[----:B------:R-:W-:-:S04]  /*2840*/  UISETP.NE.AND UP0, UPT, UR6, 0x8, UPT ;  /* 0x000000080600788c */ /* 0x000fc8000bf05270 */
[----:B------:R-:W-:Y:S02]  /*2850*/  USEL UR7, URZ, 0x1, UP0 ;  /* 0x00000001ff077887 */ /* 0x000fe40008000000 */
[----:B------:R-:W-:-:S04]  /*2860*/  USEL UR6, UR6, URZ, UP0 ;  /* 0x000000ff06067287 */ /* 0x000fc80008000000 */
[----:B------:R-:W-:Y:S01]  /*2870*/  ULEA UR5, UR6, UR4, 0x3 ;  /* 0x0000000406057291 */ /* 0x000fe2000f8e18ff */
[----:B------:R-:W-:-:S04]  /*2880*/  LOP3.LUT R2, R15, UR7, RZ, 0x3c, !PT ;  /* 0x000000070f027c12 */ /* 0x000fc8000f8e3cff */
[----:B-1----:R-:W-:-:S04]  /*2890*/  SHF.L.U32 R3, R2, 0x1f, RZ ;  /* 0x0000001f02037819 */ /* 0x002fc800000006ff */
[----:B------:R-:W1:Y:S02]  /*28a0*/  SYNCS.PHASECHK.TRANS64.TRYWAIT P0, [UR5], R3 ;  /* 0x00000003ff0075a7 */ /* 0x000e640008001105 */
[----:B-1----:R-:W-:Y:S05]  /*28b0*/  @!P0 BRA `(.L_x_44) ;  /* 0x00000054003c8947 */ /* 0x002fea0003800000 */
.L_x_144:
        /* <DEDUP_REMOVED lines=9> */
.L_x_146:
        /* <DEDUP_REMOVED lines=9> */
.L_x_148:
        /* <DEDUP_REMOVED lines=9> */
.L_x_150:
        /* <DEDUP_REMOVED lines=9> */
.L_x_152:
        /* <DEDUP_REMOVED lines=9> */
.L_x_154:
[----:B------:R-:W-:-:S04]  /*2b90*/  UIADD3 UR6, UPT, UPT, UR6, 0x1, URZ ;  /* 0x0000000106067890 */ /* 0x000fc8000fffe0ff */
[----:B------:R-:W-:-:S04]  /*2ba0*/  UISETP.NE.AND UP0, UPT, UR6, 0x8, UPT ;  /* 0x000000080600788c */ /* 0x000fc8000bf05270 */
[----:B------:R-:W-:Y:S02]  /*2bb0*/  USEL UR5, URZ, 0x1, UP0 ;  /* 0x00000001ff057887 */ /* 0x000fe40008000000 */
[----:B------:R-:W-:-:S04]  /*2bc0*/  USEL UR6, UR6, URZ, UP0 ;  /* 0x000000ff06067287 */ /* 0x000fc80008000000 */
[----:B------:R-:W-:Y:S01]  /*2bd0*/  ULEA UR6, UR6, UR4, 0x3 ;  /* 0x0000000406067291 */ /* 0x000fe2000f8e18ff */
[----:B-1----:R-:W-:-:S04]  /*2be0*/  LOP3.LUT R3, R2, UR5, RZ, 0x3c, !PT ;  /* 0x0000000502037c12 */ /* 0x002fc8000f8e3cff */
[----:B------:R-:W-:Y:S01]  /*2bf0*/  SHF.L.U32 R3, R3, 0x1f, RZ ;  /* 0x0000001f03037819 */ /* 0x000fe200000006ff */
[----:B---3--:R-:W-:-:S07]  /*2c00*/  IMAD.U32 R0, RZ, RZ, UR6 ;  /* 0x00000006ff007e24 */ /* 0x008fce000f8e00ff */
.L_x_50:
[----:B-1----:R1:W2:Y:S02]  /*2c10*/  SYNCS.PHASECHK.TRANS64.TRYWAIT P0, [R0+URZ], R3 ;  /* 0x00000003000075a7 */ /* 0x0022a400080011ff */
[----:B--2---:R-:W-:Y:S05]  /*2c20*/  @!P0 NANOSLEEP.SYNCS 0x989680 ;  /* 0x009896800000895d */ /* 0x004fea0003900000 */
[----:B------:R-:W2:Y:S02]  /*2c30*/  @!P0 SYNCS.PHASECHK.TRANS64 P0, [R0+URZ], R3 ;  /* 0x00000003000085a7 */ /* 0x000ea400080010ff */
[----:B--2---:R-:W-:Y:S05]  /*2c40*/  @P0 EXIT ;  /* 0x000000000000094d */ /* 0x004fea0003800000 */
[----:B------:R-:W-:Y:S05]  /*2c50*/  BRA `(.L_x_50) ;  /* 0xfffffffc00ec7947 */ /* 0x000fea000383ffff */
.L_x_22:
[----:B------:R-:W-:-:S04]  /*2c60*/  UISETP.NE.AND UP1, UPT, UR37, URZ, UPT ;  /* 0x000000ff2500728c */ /* 0x000fc8000bf25270 */
[----:B------:R-:W-:-:S09]  /*2c70*/  UISETP.NE.OR UP1, UPT, UR10, 0x1, UP1 ;  /* 0x000000010a00788c */ /* 0x000fd20008f25670 */
[----:B------:R-:W-:Y:S05]  /*2c80*/  BRA.U UP1, `(.L_x_51) ;  /* 0x00000005014c7547 */ /* 0x000fea000b800000 */
[----:B------:R-:W-:Y:S01]  /*2c90*/  HFMA2 R11, -RZ, RZ, 0, 0 ;  /* 0x00000000ff0b7431 */ /* 0x000fe200000001ff */
[----:B------:R-:W-:Y:S01]  /*2ca0*/  ISETP.GE.U32.AND P2, PT, R10, 0x2, PT ;  /* 0x000000020a00780c */ /* 0x000fe20003f46070 */
[----:B------:R-:W-:Y:S01]  /*2cb0*/  IMAD.MOV.U32 R12, RZ, RZ, 0x1 ;  /* 0x00000001ff0c7424 */ /* 0x000fe200078e00ff */
[----:B------:R-:W-:Y:S01]  /*2cc0*/  CS2R R8, SRZ ;  /* 0x0000000000087805 */ /* 0x000fe2000001ff00 */
[----:B------:R-:W-:Y:S01]  /*2cd0*/  IMAD.MOV.U32 R3, RZ, RZ, RZ ;  /* 0x000000ffff037224 */ /* 0x000fe200078e00ff */
[----:B------:R-:W-:Y:S01]  /*2ce0*/  UMOV UR4, 0x400 ;  /* 0x0000040000047882 */ /* 0x000fe20000000000 */
[----:B------:R-:W-:Y:S01]  /*2cf0*/  UMOV UR6, URZ ;  /* 0x000000ff00067c82 */ /* 0x000fe20008000000 */
[----:B------:R-:W-:-:S12]  /*2d00*/  ULEA UR37, UR37, UR4, 0x18 ;  /* 0x0000000425257291 */ /* 0x000fd8000f8ec0ff */
.L_x_55:
[----:B------:R-:W-:Y:S02]  /*2d10*/  LEA R0, R3, UR37, 0x3 ;  /* 0x0000002503007c11 */ /* 0x000fe4000f8e18ff */
[----:B------:R-:W-:-:S03]  /*2d20*/  SHF.L.U32 R5, R8, 0x1f, RZ ;  /* 0x0000001f08057819 */ /* 0x000fc600000006ff */
[----:B------:R-:W-:Y:S01]  /*2d30*/  VIADD R4, R0, 0x130 ;  /* 0x0000013000047836 */ /* 0x000fe20000000000 */
[----:B------:R-:W1:Y:S02]  /*2d40*/  SYNCS.PHASECHK.TRANS64.TRYWAIT P0, [R0+URZ+0x120], R5 ;  /* 0x00012005000075a7 */ /* 0x000e6400080011ff */
[----:B-1----:R-:W-:Y:S05]  /*2d50*/  @!P0 BRA `(.L_x_52) ;  /* 0x0000005000a48947 */ /* 0x002fea0003800000 */
.L_x_155:
[----:B------:R-:W-:Y:S01]  /*2d60*/  ULEA UR5, UR6, UR37, 0x3 ;  /* 0x0000002506057291 */ /* 0x000fe2000f8e18ff */
[----:B------:R-:W-:Y:S01]  /*2d70*/  PRMT R4, RZ, 0x654, R4 ;  /* 0x00000654ff047816 */ /* 0x000fe20000000004 */
[----:B-1----:R-:W-:Y:S01]  /*2d80*/  @!P2 IMAD.MOV.U32 R5, RZ, RZ, 0x10 ;  /* 0x00000010ff05a424 */ /* 0x002fe200078e00ff */
[----:B------:R-:W-:Y:S01]  /*2d90*/  SHF.L.U32 R7, R12, 0x1f, RZ ;  /* 0x0000001f0c077819 */ /* 0x000fe200000006ff */
[----:B------:R-:W-:Y:S01]  /*2da0*/  UIADD3 UR4, UPT, UPT, UR5, 0xc0, URZ ;  /* 0x000000c005047890 */ /* 0x000fe2000fffe0ff */
[----:B------:R1:W-:Y:S05]  /*2db0*/  SYNCS.ARRIVE.TRANS64.RED.A1T0 RZ, [R4+URZ], RZ ;  /* 0x000000ff04ff79a7 */ /* 0x0003ea00081004ff */
[----:B------:R-:W-:Y:S01]  /*2dc0*/  IMAD.U32 R13, RZ, RZ, UR4 ;  /* 0x00000004ff0d7e24 */ /* 0x000fe2000f8e00ff */
[----:B------:R-:W2:Y:S04]  /*2dd0*/  SYNCS.PHASECHK.TRANS64.TRYWAIT P0, [UR5+0xd0], R7 ;  /* 0x0000d007ff0075a7 */ /* 0x000ea80008001105 */
[----:B------:R-:W-:Y:S01]  /*2de0*/  PRMT R13, R10, 0x654, R13 ;  /* 0x000006540a0d7816 */ /* 0x000fe2000000000d */
[----:B-12---:R-:W-:Y:S06]  /*2df0*/  @!P0 BRA `(.L_x_53) ;  /* 0x0000005000908947 */ /* 0x006fec0003800000 */
.L_x_157:
[----:B------:R-:W-:Y:S01]  /*2e00*/  ULEA UR4, UR6, UR37, 0x4 ;  /* 0x0000002506047291 */ /* 0x000fe2000f8e20ff */
[----:B------:R-:W-:Y:S01]  /*2e10*/  SEL R2, R13, R2, !P2 ;  /* 0x000000020d027207 */ /* 0x000fe20005000000 */
[----:B------:R-:W-:Y:S01]  /*2e20*/  UIADD3 UR5, UPT, UPT, UR5, 0xc0, URZ ;  /* 0x000000c005057890 */ /* 0x000fe2000fffe0ff */
[----:B-1----:R-:W-:Y:S01]  /*2e30*/  LEA R0, R11, UR37, 0x3 ;  /* 0x000000250b007c11 */ /* 0x002fe2000f8e18ff */
[----:B------:R-:W-:Y:S01]  /*2e40*/  UIADD3 UR4, UPT, UPT, UR4, 0x150, URZ ;  /* 0x0000015004047890 */ /* 0x000fe2000fffe0ff */
[----:B------:R1:W-:Y:S01]  /*2e50*/  @!P2 SYNCS.ARRIVE.TRANS64.RED RZ, [R2+URZ], R5 ;  /* 0x0000000502ffa9a7 */ /* 0x0003e200080004ff */
[----:B------:R-:W-:Y:S01]  /*2e60*/  UIADD3 UR6, UPT, UPT, UR6, 0x1, URZ ;  /* 0x0000000106067890 */ /* 0x000fe2000fffe0ff */
[----:B------:R-:W-:-:S03]  /*2e70*/  VIADD R3, R3, 0x1 ;  /* 0x0000000103037836 */ /* 0x000fc60000000000 */
[----:B------:R-:W-:Y:S02]  /*2e80*/  UISETP.NE.AND UP0, UPT, UR6, 0x2, UPT ;  /* 0x000000020600788c */ /* 0x000fe4000bf05270 */
[----:B------:R-:W-:Y:S01]  /*2e90*/  ISETP.NE.AND P0, PT, R3, 0x2, PT ;  /* 0x000000020300780c */ /* 0x000fe20003f05270 */
[----:B------:R-:W-:Y:S06]  /*2ea0*/  UGETNEXTWORKID.BROADCAST [UR4], [UR5] ;  /* 0x00000000040073ca */ /* 0x000fec0008000100 */
[----:B------:R-:W-:Y:S02]  /*2eb0*/  USEL UR4, URZ, 0x1, UP0 ;  /* 0x00000001ff047887 */ /* 0x000fe40008000000 */
[----:B------:R-:W-:-:S04]  /*2ec0*/  USEL UR6, UR6, URZ, UP0 ;  /* 0x000000ff06067287 */ /* 0x000fc80008000000 */
[----:B------:R-:W-:Y:S02]  /*2ed0*/  LOP3.LUT R12, R12, UR4, RZ, 0x3c, !PT ;  /* 0x000000040c0c7c12 */ /* 0x000fe4000f8e3cff */
[----:B-1----:R-:W-:-:S04]  /*2ee0*/  SHF.L.U32 R5, R9, 0x1f, RZ ;  /* 0x0000001f09057819 */ /* 0x002fc800000006ff */
[----:B------:R-:W1:Y:S02]  /*2ef0*/  SYNCS.PHASECHK.TRANS64.TRYWAIT P1, [R0+URZ+0xc0], R5 ;  /* 0x0000c005000075a7 */ /* 0x000e6400080211ff */
[----:B-1----:R-:W-:Y:S05]  /*2f00*/  @!P1 BRA `(.L_x_54) ;  /* 0x0000005000649947 */ /* 0x002fea0003800000 */
.L_x_158:
[----:B------:R-:W-:Y:S01]  /*2f10*/  LEA R4, R11, UR37, 0x4 ;  /* 0x000000250b047c11 */ /* 0x000fe2000f8e20ff */
[----:B-1----:R-:W-:Y:S01]  /*2f20*/  VIADD R0, R0, 0xd0 ;  /* 0x000000d000007836 */ /* 0x002fe20000000000 */
[----:B------:R-:W-:Y:S01]  /*2f30*/  SEL R3, R3, RZ, P0 ;  /* 0x000000ff03037207 */ /* 0x000fe20000000000 */
[----:B------:R-:W-:-:S03]  /*2f40*/  VIADD R11, R11, 0x1 ;  /* 0x000000010b0b7836 */ /* 0x000fc60000000000 */
[----:B------:R-:W1:Y:S01]  /*2f50*/  LDS.128 R4, [R4+0x150] ;  /* 0x0001500004047984 */ /* 0x000e620000000c00 */
[----:B------:R-:W-:Y:S02]  /*2f60*/  PRMT R0, RZ, 0x654, R0 ;  /* 0x00000654ff007816 */ /* 0x000fe40000000000 */
[C---:B------:R-:W-:Y:S01]  /*2f70*/  ISETP.NE.AND P1, PT, R11.reuse, 0x2, PT ;  /* 0x000000020b00780c */ /* 0x040fe20003f25270 */
[----:B------:R-:W-:Y:S01]  /*2f80*/  @!PT LDS RZ, [RZ] ;  /* 0x00000000fffff984 */ /* 0x000fe20000000800 */
[----:B------:R-:W-:Y:S01]  /*2f90*/  @!PT LDS RZ, [RZ] ;  /* 0x00000000fffff984 */ /* 0x000fe20000000800 */
[----:B------:R-:W-:Y:S01]  /*2fa0*/  @!PT LDS RZ, [RZ] ;  /* 0x00000000fffff984 */ /* 0x000fe20000000800 */
[----:B------:R-:W-:Y:S01]  /*2fb0*/  @!PT LDS RZ, [RZ] ;  /* 0x00000000fffff984 */ /* 0x000fe20000000800 */
[----:B------:R2:W-:Y:S06]  /*2fc0*/  MEMBAR.ALL.CTA ;  /* 0x0000000000007992 */ /* 0x0005ec0000008000 */
[----:B--2---:R-:W2:Y:S01]  /*2fd0*/  FENCE.VIEW.ASYNC.S ;  /* 0x00000000000073c6 */ /* 0x004ea20000000000 */
[----:B------:R-:W-:Y:S01]  /*2fe0*/  SEL R11, R11, RZ, P1 ;  /* 0x000000ff0b0b7207 */ /* 0x000fe20000800000 */
[----:B--2---:R2:W-:Y:S01]  /*2ff0*/  SYNCS.ARRIVE.TRANS64.RED.A1T0 RZ, [R0+URZ], RZ ;  /* 0x000000ff00ff79a7 */ /* 0x0045e200081004ff */
[----:B-1----:R-:W-:-:S02]  /*3000*/  LOP3.LUT P3, RZ, R6, 0x1, RZ, 0xc0, !PT ;  /* 0x0000000106ff7812 */ /* 0x002fc4000786c0ff */
[----:B------:R-:W-:-:S04]  /*3010*/  SEL R5, RZ, 0x1, P0 ;  /* 0x00000001ff057807 */ /* 0x000fc80000000000 */
[----:B------:R-:W-:Y:S02]  /*3020*/  LOP3.LUT R8, R8, R5, RZ, 0x3c, !PT ;  /* 0x0000000508087212 */ /* 0x000fe400078e3cff */
[----:B--2---:R-:W-:-:S04]  /*3030*/  SEL R0, RZ, 0x1, P1 ;  /* 0x00000001ff007807 */ /* 0x004fc80000800000 */
[----:B------:R-:W-:Y:S01]  /*3040*/  LOP3.LUT R9, R9, R0, RZ, 0x3c, !PT ;  /* 0x0000000009097212 */ /* 0x000fe200078e3cff */
[----:B------:R-:W-:Y:S06]  /*3050*/  @P3 BRA `(.L_x_55) ;  /* 0xfffffffc002c3947 */ /* 0x000fec000383ffff */
[----:B------:R-:W-:Y:S01]  /*3060*/  ULEA UR5, UR6, UR37, 0x3 ;  /* 0x0000002506057291 */ /* 0x000fe2000f8e18ff */
[----:B------:R-:W-:-:S08]  /*3070*/  SHF.L.U32 R3, R12, 0x1f, RZ ;  /* 0x0000001f0c037819 */ /* 0x000fd000000006ff */
[----:B------:R-:W1:Y:S02]  /*3080*/  SYNCS.PHASECHK.TRANS64 P0, [UR5+0xd0], R3 ;  /* 0x0000d003ff0075a7 */ /* 0x000e640008001005 */
[----:B-1----:R-:W-:Y:S05]  /*3090*/  @P0 BRA `(.L_x_56) ;  /* 0x0000000000080947 */ /* 0x002fea0003800000 */
[----:B------:R-:W1:Y:S02]  /*30a0*/  SYNCS.PHASECHK.TRANS64.TRYWAIT P0, [UR5+0xd0], R3 ;  /* 0x0000d003ff0075a7 */ /* 0x000e640008001105 */
[----:B-1----:R-:W-:Y:S05]  /*30b0*/  @!P0 BRA `(.L_x_57) ;  /* 0x00000050000c8947 */ /* 0x002fea0003800000 */
.L_x_56:
[----:B------:R-:W-:-:S04]  /*30c0*/  UIADD3 UR4, UPT, UPT, UR6, 0x1, URZ ;  /* 0x0000000106047890 */ /* 0x000fc8000fffe0ff */
[----:B------:R-:W-:-:S04]  /*30d0*/  UISETP.NE.AND UP0, UPT, UR4, 0x2, UPT ;  /* 0x000000020400788c */ /* 0x000fc8000bf05270 */
[----:B------:R-:W-:Y:S02]  /*30e0*/  USEL UR7, URZ, 0x1, UP0 ;  /* 0x00000001ff077887 */ /* 0x000fe40008000000 */
[----:B------:R-:W-:-:S04]  /*30f0*/  USEL UR4, UR4, URZ, UP0 ;  /* 0x000000ff04047287 */ /* 0x000fc80008000000 */
[----:B------:R-:W-:Y:S01]  /*3100*/  ULEA UR4, UR4, UR37, 0x3 ;  /* 0x0000002504047291 */ /* 0x000fe2000f8e18ff */
[----:B-1----:R-:W-:-:S04]  /*3110*/  LOP3.LUT R3, R12, UR7, RZ, 0x3c, !PT ;  /* 0x000000070c037c12 */ /* 0x002fc8000f8e3cff */
[----:B------:R-:W-:-:S04]  /*3120*/  SHF.L.U32 R0, R3, 0x1f, RZ ;  /* 0x0000001f03007819 */ /* 0x000fc800000006ff */
[----:B------:R-:W1:Y:S02]  /*3130*/  SYNCS.PHASECHK.TRANS64 P0, [UR4+0xd0], R0 ;  /* 0x0000d000ff0075a7 */ /* 0x000e640008001004 */
[----:B-1----:R-:W-:Y:S05]  /*3140*/  @P0 EXIT ;  /* 0x000000000000094d */ /* 0x002fea0003800000 */
[----:B------:R-:W-:Y:S02]  /*3150*/  SHF.L.U32 R3, R3, 0x1f, RZ ;  /* 0x0000001f03037819 */ /* 0x000fe400000006ff */
[----:B------:R-:W-:-:S07]  /*3160*/  MOV R0, UR4 ;  /* 0x0000000400007c02 */ /* 0x000fce0008000f00 */
.L_x_58:
[----:B-1----:R1:W2:Y:S02]  /*3170*/  SYNCS.PHASECHK.TRANS64.TRYWAIT P0, [R0+URZ+0xd0], R3 ;  /* 0x0000d003000075a7 */ /* 0x0022a400080011ff */
[----:B--2---:R-:W-:Y:S05]  /*3180*/  @!P0 NANOSLEEP.SYNCS 0x989680 ;  /* 0x009896800000895d */ /* 0x004fea0003900000 */
[----:B------:R-:W2:Y:S02]  /*3190*/  @!P0 SYNCS.PHASECHK.TRANS64 P0, [R0+URZ+0xd0], R3 ;  /* 0x0000d003000085a7 */ /* 0x000ea400080010ff */
[----:B--2---:R-:W-:Y:S05]  /*31a0*/  @P0 EXIT ;  /* 0x000000000000094d */ /* 0x004fea0003800000 */
[----:B------:R-:W-:Y:S05]  /*31b0*/  BRA `(.L_x_58) ;  /* 0xfffffffc00ec7947 */ /* 0x000fea000383ffff */
.L_x_51:
[----:B------:R-:W-:Y:S05]  /*31c0*/  BRA.U UP4, `(.L_x_59) ;  /* 0x0000001504487547 */ /* 0x000fea000b800000 */
[----:B------:R-:W-:Y:S01]  /*31d0*/  UMOV UR6, 0x40 ;  /* 0x0000004000067882 */ /* 0x000fe20000000000 */
[----:B------:R-:W-:Y:S01]  /*31e0*/  NOP ;  /* 0x0000000000007918 */ /* 0x000fe20000000000 */
[----:B------:R-:W-:Y:S01]  /*31f0*/  ULEA UR6, UR37, UR6, 0x18 ;  /* 0x0000000625067291 */ /* 0x000fe2000f8ec0ff */
[----:B------:R-:W-:Y:S02]  /*3200*/  UMOV UR7, 0x400 ;  /* 0x0000040000077882 */ /* 0x000fe40000000000 */
[----:B------:R-:W-:-:S06]  /*3210*/  ULEA UR37, UR37, UR7, 0x18 ;  /* 0x0000000725257291 */ /* 0x000fcc000f8ec0ff */
[----:B------:R-:W1:Y:S02]  /*3220*/  LDS.U8 R2, [UR6+0x1c] ;  /* 0x00001c06ff027984 */ /* 0x000e640008000000 */
[----:B-1----:R-:W-:-:S13]  /*3230*/  ISETP.NE.AND P0, PT, R2, RZ, PT ;  /* 0x000000ff0200720c */ /* 0x002fda0003f05270 */
[----:B------:R-:W-:Y:S05]  /*3240*/  @P0 BRA `(.L_x_60) ;  /* 0x0000000400080947 */ /* 0x000fea0003800000 */
[----:B------:R-:W-:Y:S02]  /*3250*/  UISETP.NE.U32.AND UP0, UPT, UR5, 0x1, UPT ;  /* 0x000000010500788c */ /* 0x000fe4000bf05070 */
[----:B------:R-:W-:-:S07]  /*3260*/  UIADD3 UR8, UPT, UPT, UR6, 0x8, URZ ;  /* 0x0000000806087890 */ /* 0x000fce000fffe0ff */
[----:B------:R-:W-:Y:S05]  /*3270*/  BRA.U !UP0, `(.L_x_61) ;  /* 0x00000001089c7547 */ /* 0x000fea000b800000 */
[----:B------:R-:W-:Y:S01]  /*3280*/  ELECT P0, URZ, PT ;  /* 0x0000000000ff782f */ /* 0x000fe20003800000 */
[----:B------:R-:W-:-:S12]  /*3290*/  BSSY B0, `(.L_x_61) ;  /* 0x0000025000007945 */ /* 0x000fd80003800000 */
[----:B------:R-:W-:Y:S05]  /*32a0*/  @!P0 BRA `(.L_x_62) ;  /* 0x00000000008c8947 */ /* 0x000fea0003800000 */
[----:B------:R-:W-:-:S05]  /*32b0*/  UMOV UR7, 0x10 ;  /* 0x0000001000077882 */ /* 0x000fca0000000000 */
[----:B------:R-:W-:Y:S04]  /*32c0*/  DEPBAR.LE SB1, 0x36 ;  /* 0x00009d800000791a */ /* 0x000fe80000000000 */
[----:B------:R-:W1:Y:S02]  /*32d0*/  UTCATOMSWS.2CTA.FIND_AND_SET.ALIGN UP1, UR7, UR7 ;  /* 0x00000007000775e3 */ /* 0x000e640008220800 */
[----:B-1----:R-:W-:Y:S01]  /*32e0*/  MOV R11, UR7 ;  /* 0x00000007000b7c02 */ /* 0x002fe20008000f00 */
[----:B------:R-:W-:Y:S06]  /*32f0*/  BRA.U UP1, `(.L_x_63) ;  /* 0x0000000101187547 */ /* 0x000fec000b800000 */
.L_x_64:
[----:B------:R-:W-:Y:S05]  /*3300*/  NANOSLEEP 0x64 ;  /* 0x000000640000795d */ /* 0x000fea0003800000 */
[----:B------:R-:W-:-:S05]  /*3310*/  UMOV UR7, 0x10 ;  /* 0x0000001000077882 */ /* 0x000fca0000000000 */
[----:B------:R-:W-:Y:S04]  /*3320*/  DEPBAR.LE SB1, 0x36 ;  /* 0x00009d800000791a */ /* 0x000fe80000000000 */
[----:B------:R-:W1:Y:S02]  /*3330*/  UTCATOMSWS.2CTA.FIND_AND_SET.ALIGN UP1, UR7, UR7 ;  /* 0x00000007000775e3 */ /* 0x000e640008220800 */
[----:B-1----:R-:W-:Y:S01]  /*3340*/  MOV R11, UR7 ;  /* 0x00000007000b7c02 */ /* 0x002fe20008000f00 */
[----:B------:R-:W-:Y:S05]  /*3350*/  BRA.U !UP1, `(.L_x_64) ;  /* 0xfffffffd09e87547 */ /* 0x000fea000b83ffff */
.L_x_63:
[----:B------:R-:W1:Y:S01]  /*3360*/  LDS R5, [UR6+0x10] ;  /* 0x00001006ff057984 */ /* 0x000e620008000800 */
[----:B------:R-:W-:Y:S01]  /*3370*/  IMAD.U32 R3, RZ, RZ, UR37 ;  /* 0x00000025ff037e24 */ /* 0x000fe2000f8e00ff */
[----:B------:R-:W-:-:S03]  /*3380*/  MOV R2, UR4 ;  /* 0x0000000400027c02 */ /* 0x000fc60008000f00 */
[----:B------:R-:W-:Y:S01]  /*3390*/  VIADD R3, R3, 0x170 ;  /* 0x0000017003037836 */ /* 0x000fe20000000000 */
[----:B-1----:R-:W-:-:S04]  /*33a0*/  SHF.L.U32 R5, R5, 0x1f, RZ ;  /* 0x0000001f05057819 */ /* 0x002fc800000006ff */
[----:B------:R-:W1:Y:S02]  /*33b0*/  SYNCS.PHASECHK.TRANS64.TRYWAIT P0, [UR6+0x8], R5 ;  /* 0x00000805ff0075a7 */ /* 0x000e640008001106 */
[----:B-1----:R-:W-:Y:S05]  /*33c0*/  @P0 BRA `(.L_x_65) ;  /* 0x0000000000080947 */ /* 0x002fea0003800000 */
[----:B------:R-:W1:Y:S02]  /*33d0*/  SYNCS.PHASECHK.TRANS64.TRYWAIT P0, [UR6+0x8], R5 ;  /* 0x00000805ff0075a7 */ /* 0x000e640008001106 */
[----:B-1----:R-:W-:Y:S05]  /*33e0*/  @!P0 BRA `(.L_x_66) ;  /* 0x0000004c00588947 */ /* 0x002fea0003800000 */
.L_x_65:
[----:B-1----:R-:W-:Y:S01]  /*33f0*/  HFMA2 R4, -RZ, RZ, 0, 5.9604644775390625e-08 ;  /* 0x00000001ff047431 */ /* 0x002fe200000001ff */
[----:B------:R-:W-:Y:S01]  /*3400*/  UPRMT UR7, UR4, 0x654, UR8 ;  /* 0x0000065404077896 */ /* 0x000fe20008000008 */
[----:B------:R-:W-:Y:S01]  /*3410*/  IMAD.MOV.U32 R6, RZ, RZ, 0xffff ;  /* 0x0000ffffff067424 */ /* 0x000fe200078e00ff */
[----:B------:R-:W-:Y:S01]  /*3420*/  PRMT R2, R2, 0x654, R3 ;  /* 0x0000065402027816 */ /* 0x000fe20000000003 */
[----:B------:R-:W-:Y:S02]  /*3430*/  IMAD.MOV.U32 R5, RZ, RZ, 0x4 ;  /* 0x00000004ff057424 */ /* 0x000fe400078e00ff */
[----:B------:R-:W-:Y:S01]  /*3440*/  IMAD.SHL.U32 R9, R11, 0x20, RZ ;  /* 0x000000200b097824 */ /* 0x000fe200078e00ff */
[----:B------:R-:W-:Y:S02]  /*3450*/  MOV R3, UR7 ;  /* 0x0000000700037c02 */ /* 0x000fe40008000f00 */
[-C--:B------:R-:W-:Y:S01]  /*3460*/  SHF.L.U32 R7, R6, R11.reuse, RZ ;  /* 0x0000000b06077219 */ /* 0x080fe200000006ff */
[----:B------:R1:W-:Y:S01]  /*3470*/  SYNCS.ARRIVE.TRANS64.RED RZ, [UR7], R5 ;  /* 0x00000005ffff79a7 */ /* 0x0003e20008000407 */
[----:B------:R-:W-:Y:S01]  /*3480*/  SHF.L.U32 R6, R4, R11, RZ ;  /* 0x0000000b04067219 */ /* 0x000fe200000006ff */
[----:B------:R1:W-:Y:S04]  /*3490*/  STS [UR37+0x170], R9 ;  /* 0x00017009ff007988 */ /* 0x0003e80008000825 */
[----:B------:R1:W-:Y:S04]  /*34a0*/  STAS [R2.64], R11 ;  /* 0x0000000b02007dbd */ /* 0x0003e8000c0008ff */
[----:B------:R1:W-:Y:S04]  /*34b0*/  ATOMS.OR RZ, [UR6+0x14], R7 ;  /* 0x00001407ffff798c */ /* 0x0003e8000b000006 */
[----:B------:R1:W-:Y:S04]  /*34c0*/  ATOMS.OR RZ, [UR6+0x18], R6 ;  /* 0x00001806ffff798c */ /* 0x0003e8000b000006 */
[----:B------:R1:W-:Y:S02]  /*34d0*/  ATOMS.XOR RZ, [UR6+0x10], R4 ;  /* 0x00001004ffff798c */ /* 0x0003e4000b800006 */
.L_x_62:
[----:B------:R-:W-:Y:S05]  /*34e0*/  BSYNC B0 ;  /* 0x0000000000007941 */ /* 0x000fea0003800000 */
.L_x_61:
[----:B------:R-:W-:Y:S05]  /*34f0*/  BRA.U UP0, `(.L_x_67) ;  /* 0x00000001006c7547 */ /* 0x000fea000b800000 */
[----:B------:R-:W-:-:S03]  /*3500*/  UMOV UR7, 0xffffffff ;  /* 0xffffffff00077882 */ /* 0x000fc60000000000 */
[----:B------:R-:W-:Y:S05]  /*3510*/  BRA.DIV UR7, `(.L_x_68) ;  /* 0x0000004e07247947 */ /* 0x000fea000b800000 */
[----:B------:R-:W-:-:S13]  /*3520*/  ELECT P6, URZ, PT ;  /* 0x0000000000ff782f */ /* 0x000fda00038c0000 */
.L_x_162:
[----:B------:R-:W-:Y:S05]  /*3530*/  @!P6 BRA `(.L_x_67) ;  /* 0x00000000005ce947 */ /* 0x000fea0003800000 */
[----:B-1----:R-:W1:Y:S02]  /*3540*/  LDS R3, [UR6+0x10] ;  /* 0x00001006ff037984 */ /* 0x002e640008000800 */
[----:B-1----:R-:W-:-:S04]  /*3550*/  SHF.L.U32 R3, R3, 0x1f, RZ ;  /* 0x0000001f03037819 */ /* 0x002fc800000006ff */
[----:B------:R-:W1:Y:S02]  /*3560*/  SYNCS.PHASECHK.TRANS64.TRYWAIT P0, [UR6+0x8], R3 ;  /* 0x00000803ff0075a7 */ /* 0x000e640008001106 */
[----:B-1----:R-:W-:Y:S05]  /*3570*/  @P0 BRA `(.L_x_69) ;  /* 0x0000000000080947 */ /* 0x002fea0003800000 */
[----:B------:R-:W1:Y:S02]  /*3580*/  SYNCS.PHASECHK.TRANS64.TRYWAIT P0, [UR6+0x8], R3 ;  /* 0x00000803ff0075a7 */ /* 0x000e640008001106 */
[----:B-1----:R-:W-:Y:S05]  /*3590*/  @!P0 BRA `(.L_x_70) ;  /* 0x0000004c00248947 */ /* 0x002fea0003800000 */
.L_x_69:
[----:B------:R-:W2:Y:S01]  /*35a0*/  LDS R5, [UR37+0x170] ;  /* 0x00017025ff057984 */ /* 0x000ea20008000800 */
[----:B-1----:R-:W-:Y:S02]  /*35b0*/  HFMA2 R2, -RZ, RZ, 0, 5.9604644775390625e-08 ;  /* 0x00000001ff027431 */ /* 0x002fe400000001ff */
[----:B------:R-:W-:Y:S01]  /*35c0*/  IMAD.MOV.U32 R3, RZ, RZ, 0xffff ;  /* 0x0000ffffff037424 */ /* 0x000fe200078e00ff */
[----:B------:R-:W-:Y:S01]  /*35d0*/  UPRMT UR7, UR4, 0x654, UR8 ;  /* 0x0000065404077896 */ /* 0x000fe20008000008 */
[----:B--2---:R-:W-:-:S03]  /*35e0*/  IMAD.SHL.U32 R4, R5, 0x20, RZ ;  /* 0x0000002005047824 */ /* 0x004fc600078e00ff */
[-C--:B------:R-:W-:Y:S02]  /*35f0*/  SHF.L.U32 R3, R3, R5.reuse, RZ ;  /* 0x0000000503037219 */ /* 0x080fe400000006ff */
[----:B------:R-:W-:Y:S01]  /*3600*/  SHF.L.U32 R5, R2, R5, RZ ;  /* 0x0000000502057219 */ /* 0x000fe200000006ff */
[----:B------:R2:W-:Y:S04]  /*3610*/  STS [UR37+0x170], R4 ;  /* 0x00017004ff007988 */ /* 0x0005e80008000825 */
[----:B------:R2:W-:Y:S04]  /*3620*/  ATOMS.OR RZ, [UR6+0x14], R3 ;  /* 0x00001403ffff798c */ /* 0x0005e8000b000006 */
[----:B------:R2:W-:Y:S01]  /*3630*/  ATOMS.OR RZ, [UR6+0x18], R5 ;  /* 0x00001805ffff798c */ /* 0x0005e2000b000006 */
[----:B------:R-:W-:Y:S03]  /*3640*/  SYNCS.ARRIVE.TRANS64.RED.A1T0 RZ, [UR7], RZ ;  /* 0x000000ffffff79a7 */ /* 0x000fe60008100407 */
[----:B------:R2:W-:Y:S01]  /*3650*/  ATOMS.XOR RZ, [UR6+0x10], R2 ;  /* 0x00001002ffff798c */ /* 0x0005e2000b800006 */
[----:B------:R-:W-:Y:S05]  /*3660*/  BRA `(.L_x_67) ;  /* 0x0000000000107947 */ /* 0x000fea0003800000 */
.L_x_60:
[----:B------:R-:W-:-:S05]  /*3670*/  MOV R2, 0xffffffff ;  /* 0xffffffff00027802 */ /* 0x000fca0000000f00 */
[----:B------:R1:W-:Y:S02]  /*3680*/  STS [UR37+0x170], R2 ;  /* 0x00017002ff007988 */ /* 0x0003e40008000825 */
[----:B-1----:R-:W-:Y:S02]  /*3690*/  MOV R2, 0x36b0 ;  /* 0x000036b000027802 */ /* 0x002fe40000000f00 */
[----:B-----5:R-:W-:Y:S05]  /*36a0*/  CALL.REL.NOINC `($__internal_1_$__cuda_sm10x_tcgen05_guardrail_trap_phase_invalid_during_alloc) ;  /* 0x0000005000847944 */ /* 0x020fea0003c00000 */
.L_x_67:
[----:B------:R-:W-:Y:S05]  /*36b0*/  WARPSYNC.ALL ;  /* 0x0000000000007948 */ /* 0x000fea0003800000 */
[----:B------:R-:W3:Y:S01]  /*36c0*/  S2UR UR7, SR_CgaCtaId ;  /* 0x00000000000779c3 */ /* 0x000ee20000008800 */
[----:B------:R-:W-:Y:S01]  /*36d0*/  UMOV UR6, 0x400 ;  /* 0x0000040000067882 */ /* 0x000fe20000000000 */
[----:B------:R-:W-:-:S06]  /*36e0*/  NOP ;  /* 0x0000000000007918 */ /* 0x000fcc0000000000 */
[----:B------:R-:W-:Y:S06]  /*36f0*/  BAR.ARV 0x6, 0xa0 ;  /* 0x0182800000007b1d */ /* 0x000fec0000002000 */
[----:B------:R-:W4:Y:S01]  /*3700*/  LDCU UR8, c[0x0][0x38c] ;  /* 0x00007180ff0877ac */ /* 0x000f220008000800 */
[----:B------:R-:W-:Y:S01]  /*3710*/  LOP3.LUT R0, R0, 0xffff, RZ, 0xc0, !PT ;  /* 0x0000ffff00007812 */ /* 0x000fe200078ec0ff */
[----:B-1----:R-:W-:Y:S01]  /*3720*/  IMAD.MOV.U32 R9, RZ, RZ, 0x1 ;  /* 0x00000001ff097424 */ /* 0x002fe200078e00ff */
[----:B------:R-:W-:Y:S01]  /*3730*/  LOP3.LUT R8, R8, 0xffff, RZ, 0xc0, !PT ;  /* 0x0000ffff08087812 */ /* 0x000fe200078ec0ff */
[----:B------:R-:W-:Y:S01]  /*3740*/  UMOV UR19, URZ ;  /* 0x000000ff00137c82 */ /* 0x000fe20008000000 */
[----:B------:R-:W-:Y:S01]  /*3750*/  R2UR UR10, R0 ;  /* 0x00000000000a72ca */ /* 0x000fe200000e0000 */
[----:B------:R-:W-:Y:S01]  /*3760*/  UMOV UR18, URZ ;  /* 0x000000ff00127c82 */ /* 0x000fe20008000000 */
[----:B------:R-:W-:Y:S01]  /*3770*/  R2UR UR11, R8 ;  /* 0x00000000080b72ca */ /* 0x000fe200000e0000 */
[----:B------:R-:W-:Y:S01]  /*3780*/  IMAD.MOV.U32 R8, RZ, RZ, RZ ;  /* 0x000000ffff087224 */ /* 0x000fe200078e00ff */
[----:B------:R-:W-:Y:S01]  /*3790*/  UMOV UR17, URZ ;  /* 0x000000ff00117c82 */ /* 0x000fe20008000000 */
[----:B---3--:R-:W-:-:S02]  /*37a0*/  ULEA UR7, UR7, UR6, 0x18 ;  /* 0x0000000607077291 */ /* 0x008fc4000f8ec0ff */
[----:B------:R-:W-:Y:S02]  /*37b0*/  UISETP.NE.AND UP2, UPT, UR5, URZ, UPT ;  /* 0x000000ff0500728c */ /* 0x000fe4000bf45270 */
[----:B------:R-:W-:Y:S02]  /*37c0*/  UIADD3 UR12, UPT, UPT, UR7, 0x3300, URZ ;  /* 0x00003300070c7890 */ /* 0x000fe4000fffe0ff */
[----:B------:R-:W-:Y:S02]  /*37d0*/  UIADD3 UR13, UPT, UPT, UR7, 0x23300, URZ ;  /* 0x00023300070d7890 */ /* 0x000fe4000fffe0ff */
[----:B----4-:R-:W-:Y:S01]  /*37e0*/  UIADD3 UR8, UPT, UPT, UR8, 0x7f, URZ ;  /* 0x0000007f08087890 */ /* 0x010fe2000fffe0ff */
[----:B--2---:R-:W1:Y:S01]  /*37f0*/  LDS R2, [UR7+0x170] ;  /* 0x00017007ff027984 */ /* 0x004e620008000800 */
[----:B------:R-:W-:Y:S02]  /*3800*/  USHF.R.U32.HI UR12, URZ, 0x4, UR12 ;  /* 0x00000004ff0c7899 */ /* 0x000fe4000801160c */
[----:B------:R-:W-:-:S02]  /*3810*/  USHF.R.S32.HI UR6, URZ, 0x1f, UR8 ;  /* 0x0000001fff067899 */ /* 0x000fc40008011408 */
[----:B------:R-:W-:Y:S02]  /*3820*/  USHF.R.U32.HI UR13, URZ, 0x4, UR13 ;  /* 0x00000004ff0d7899 */ /* 0x000fe4000801160d */
[----:B------:R-:W-:Y:S02]  /*3830*/  ULEA.HI UR6, UR6, UR8, URZ, 0x7 ;  /* 0x0000000806067291 */ /* 0x000fe4000f8f38ff */
[----:B------:R-:W-:Y:S02]  /*3840*/  ULOP3.LUT UR12, UR12, 0x3fff, URZ, 0xc0, !UPT ;  /* 0x00003fff0c0c7892 */ /* 0x000fe4000f8ec0ff */
[----:B------:R-:W-:Y:S02]  /*3850*/  USHF.R.S32.HI UR6, URZ, 0x7, UR6 ;  /* 0x00000007ff067899 */ /* 0x000fe40008011406 */
[----:B------:R-:W-:Y:S02]  /*3860*/  ULOP3.LUT UR13, UR13, 0x3fff, URZ, 0xc0, !UPT ;  /* 0x00003fff0d0d7892 */ /* 0x000fe4000f8ec0ff */
[----:B------:R-:W-:Y:S01]  /*3870*/  UISETP.LT.AND UP0, UPT, UR6, 0x1, UPT ;  /* 0x000000010600788c */ /* 0x000fe2000bf01270 */
[----:B------:R-:W-:Y:S01]  /*3880*/  UMOV UR36, 0x0 ;  /* 0x0000000000247882 */ /* 0x000fe20000000000 */
        /* <DEDUP_REMOVED lines=9> */
[----:B------:R-:W-:-:S02]  /*3920*/  ULOP3.LUT UR12, UR12, 0x10000, URZ, 0xfc, !UPT ;  /* 0x000100000c0c7892 */ /* 0x000fc4000f8efcff */
[----:B------:R-:W-:Y:S02]  /*3930*/  ULOP3.LUT UR13, UR13, 0x10000, URZ, 0xfc, !UPT ;  /* 0x000100000d0d7892 */ /* 0x000fe4000f8efcff */
[----:B------:R-:W-:Y:S01]  /*3940*/  USEL UR20, UR6, 0x1, !UP0 ;  /* 0x0000000106147887 */ /* 0x000fe2000c000000 */
[----:B------:R-:W-:Y:S01]  /*3950*/  UMOV UR26, 0x0 ;  /* 0x00000000001a7882 */ /* 0x000fe20000000000 */
[----:B------:R-:W-:Y:S01]  /*3960*/  UMOV UR27, 0x8100010 ;  /* 0x08100010001b7882 */ /* 0x000fe20000000000 */
[----:B------:R-:W-:Y:S01]  /*3970*/  UMOV UR24, 0x0 ;  /* 0x0000000000187882 */ /* 0x000fe20000000000 */
[----:B------:R-:W-:Y:S01]  /*3980*/  UMOV UR25, 0x8100010 ;  /* 0x0810001000197882 */ /* 0x000fe20000000000 */
[----:B------:R-:W-:Y:S01]  /*3990*/  UMOV UR22, 0x0 ;  /* 0x0000000000167882 */ /* 0x000fe20000000000 */
[----:B------:R-:W-:Y:S01]  /*39a0*/  UMOV UR23, 0x8100010 ;  /* 0x0810001000177882 */ /* 0x000fe20000000000 */
[----:B-1----:R-:W-:Y:S02]  /*39b0*/  R2UR UR21, R2 ;  /* 0x00000000021572ca */ /* 0x002fe400000e0000 */
[----:B------:R-:W-:-:S13]  /*39c0*/  CS2R R2, SRZ ;  /* 0x0000000000027805 */ /* 0x000fda000001ff00 */
.L_x_78:
[C---:B------:R-:W-:Y:S02]  /*39d0*/  LEA R0, R8.reuse, UR7, 0x3 ;  /* 0x0000000708007c11 */ /* 0x040fe4000f8e18ff */
[----:B------:R-:W-:Y:S02]  /*39e0*/  SHF.L.U32 R5, R3, 0x1f, RZ ;  /* 0x0000001f03057819 */ /* 0x000fe400000006ff */
[----:B------:R-:W-:Y:S02]  /*39f0*/  LEA R4, R8, UR7, 0x4 ;  /* 0x0000000708047c11 */ /* 0x000fe4000f8e20ff */
[----:B------:R-:W1:Y:S02]  /*3a00*/  SYNCS.PHASECHK.TRANS64.TRYWAIT P0, [R0+URZ+0xc0], R5 ;  /* 0x0000c005000075a7 */ /* 0x000e6400080011ff */
[----:B-1-3--:R-:W-:Y:S05]  /*3a10*/  @!P0 BRA `(.L_x_71) ;  /* 0x00000048001c8947 */ /* 0x00afea0003800000 */
.L_x_163:
[----:B-1----:R-:W1:Y:S01]  /*3a20*/  LDS.128 R4, [R4+0x150] ;  /* 0x0001500004047984 */ /* 0x002e620000000c00 */
[----:B------:R-:W-:Y:S02]  /*3a30*/  VIADD R0, R0, 0xd0 ;  /* 0x000000d000007836 */ /* 0x000fe40000000000 */
[----:B------:R-:W-:Y:S01]  /*3a40*/  VIADD R8, R8, 0x1 ;  /* 0x0000000108087836 */ /* 0x000fe20000000000 */
[----:B------:R-:W-:Y:S01]  /*3a50*/  @!PT LDS RZ, [RZ] ;  /* 0x00000000fffff984 */ /* 0x000fe20000000800 */
[----:B------:R-:W-:Y:S01]  /*3a60*/  @!PT LDS RZ, [RZ] ;  /* 0x00000000fffff984 */ /* 0x000fe20000000800 */
[----:B------:R-:W-:Y:S01]  /*3a70*/  @!PT LDS RZ, [RZ] ;  /* 0x00000000fffff984 */ /* 0x000fe20000000800 */
[----:B------:R-:W-:Y:S01]  /*3a80*/  @!PT LDS RZ, [RZ] ;  /* 0x00000000fffff984 */ /* 0x000fe20000000800 */
[----:B------:R2:W-:Y:S06]  /*3a90*/  MEMBAR.ALL.CTA ;  /* 0x0000000000007992 */ /* 0x0005ec0000008000 */
[----:B--2---:R-:W2:Y:S01]  /*3aa0*/  FENCE.VIEW.ASYNC.S ;  /* 0x00000000000073c6 */ /* 0x004ea20000000000 */
[----:B------:R-:W-:-:S04]  /*3ab0*/  PRMT R0, RZ, 0x654, R0 ;  /* 0x00000654ff007816 */ /* 0x000fc80000000000 */
[----:B--2---:R2:W-:Y:S01]  /*3ac0*/  SYNCS.ARRIVE.TRANS64.RED.A1T0 RZ, [R0+URZ], RZ ;  /* 0x000000ff00ff79a7 */ /* 0x0045e200081004ff */
[----:B-1----:R-:W-:Y:S01]  /*3ad0*/  LOP3.LUT P1, RZ, R6, 0x1, RZ, 0xc0, !PT ;  /* 0x0000000106ff7812 */ /* 0x002fe2000782c0ff */
[----:B--2---:R-:W-:-:S12]  /*3ae0*/  BRA.U UP2, `(.L_x_72) ;  /* 0x0000000502587547 */ /* 0x004fd8000b800000 */
[----:B------:R-:W1:Y:S01]  /*3af0*/  LDCU UR8, c[0x0][0x38c] ;  /* 0x00007180ff0877ac */ /* 0x000e620008000800 */
[----:B------:R-:W-:Y:S02]  /*3b00*/  PLOP3.LUT P2, PT, PT, PT, PT, 0x80, 0x8 ;  /* 0x000000000008781c */ /* 0x000fe40003f4f070 */
[----:B------:R-:W-:Y:S01]  /*3b10*/  SHF.L.U32 R5, R9, 0x1f, RZ ;  /* 0x0000001f09057819 */ /* 0x000fe200000006ff */
[----:B-1----:R-:W-:Y:S02]  /*3b20*/  UISETP.GE.AND UP0, UPT, UR8, 0x1, UPT ;  /* 0x000000010800788c */ /* 0x002fe4000bf06270 */
[----:B------:R-:W-:-:S04]  /*3b30*/  ULEA UR8, UR19, UR7, 0x3 ;  /* 0x0000000713087291 */ /* 0x000fc8000f8e18ff */
[----:B------:R-:W-:-:S05]  /*3b40*/  PLOP3.LUT P0, PT, PT, PT, UP0, 0x80, 0x8 ;  /* 0x000000000008781c */ /* 0x000fca0003f0f008 */
[----:B------:R-:W-:-:S08]  /*3b50*/  @UP0 ULEA UR9, UR18, UR7, 0x3 ;  /* 0x0000000712090291 */ /* 0x000fd0000f8e18ff */
[----:B------:R-:W-:-:S04]  /*3b60*/  @P0 SHF.L.U32 R0, R2, 0x1f, RZ ;  /* 0x0000001f02000819 */ /* 0x000fc800000006ff */
[----:B------:R1:W2:Y:S01]  /*3b70*/  @P0 SYNCS.PHASECHK.TRANS64.TRYWAIT P2, [UR9], R0 ;  /* 0x00000000ff0005a7 */ /* 0x0002a20008041109 */
[----:B------:R-:W-:Y:S01]  /*3b80*/  ULEA UR9, UR19, UR21, 0x5 ;  /* 0x0000001513097291 */ /* 0x000fe2000f8e28ff */
[----:B------:R-:W3:Y:S02]  /*3b90*/  SYNCS.PHASECHK.TRANS64.TRYWAIT P0, [UR8+0x100], R5 ;  /* 0x00010005ff0075a7 */ /* 0x000ee40008001108 */
[----:B-123--:R-:W-:Y:S09]  /*3ba0*/  @!P0 BRA `(.L_x_73) ;  /* 0x0000004400cc8947 */ /* 0x00eff20003800000 */
.L_x_165:
[----:B------:R-:W-:Y:S01]  /*3bb0*/  UMOV UR16, UR17 ;  /* 0x0000001100107c82 */ /* 0x000fe20008000000 */
[----:B------:R-:W-:Y:S05]  /*3bc0*/  BRA.U !UP0, `(.L_x_74) ;  /* 0x0000000508107547 */ /* 0x000fea000b800000 */
[----:B------:R-:W-:Y:S02]  /*3bd0*/  UIADD3 UR16, UPT, UPT, UR20, UR17, URZ ;  /* 0x0000001114107290 */ /* 0x000fe4000fffe0ff */
[----:B------:R-:W-:Y:S01]  /*3be0*/  UPLOP3.LUT UP3, UPT, UPT, UPT, UPT, 0x40, 0x4 ;  /* 0x000000000004789c */ /* 0x000fe20003f6e870 */
[----:B------:R-:W-:Y:S01]  /*3bf0*/  UMOV UR15, UR6 ;  /* 0x00000006000f7c82 */ /* 0x000fe20008000000 */
[----:B------:R-:W-:-:S09]  /*3c00*/  UMOV UR58, UR18 ;  /* 0x00000012003a7c82 */ /* 0x000fd20008000000 */
.L_x_77:
[----:B--2---:R-:W-:Y:S01]  /*3c10*/  ULEA UR14, UR58, UR7, 0x3 ;  /* 0x000000073a0e7291 */ /* 0x004fe2000f8e18ff */
[----:B---3--:R-:W-:Y:S11]  /*3c20*/  @P2 BRA `(.L_x_75) ;  /* 0x00000000000c2947 */ /* 0x008ff60003800000 */
[----:B-1----:R-:W-:Y:S04]  /*3c30*/  SHF.L.U32 R5, R2, 0x1f, RZ ;  /* 0x0000001f02057819 */ /* 0x002fe800000006ff */
[----:B------:R-:W1:Y:S02]  /*3c40*/  SYNCS.PHASECHK.TRANS64.TRYWAIT P0, [UR14], R5 ;  /* 0x00000005ff0075a7 */ /* 0x000e64000800110e */
[----:B-1----:R-:W-:Y:S05]  /*3c50*/  @!P0 BRA `(.L_x_76) ;  /* 0x0000004400b88947 */ /* 0x002fea0003800000 */
.L_x_75:
[----:B------:R-:W-:Y:S01]  /*3c60*/  UISETP.NE.AND UP0, UPT, UR15, 0x1, UPT ;  /* 0x000000010f00788c */ /* 0x000fe2000bf05270 */
[----:B------:R-:W-:Y:S01]  /*3c70*/  PLOP3.LUT P2, PT, PT, PT, PT, 0x80, 0x8 ;  /* 0x000000000008781c */ /* 0x000fe20003f4f070 */
[----:B------:R-:W-:Y:S02]  /*3c80*/  UIADD3 UR18, UPT, UPT, UR58, 0x1, URZ ;  /* 0x000000013a127890 */ /* 0x000fe4000fffe0ff */
[----:B------:R-:W-:Y:S02]  /*3c90*/  ULEA UR68, UR58, UR13, 0x9 ;  /* 0x0000000d3a447291 */ /* 0x000fe4000f8e48ff */
[----:B------:R-:W-:Y:S01]  /*3ca0*/  UISETP.NE.AND UP1, UPT, UR18, 0x8, UPT ;  /* 0x000000081200788c */ /* 0x000fe2000bf25270 */
[----:B------:R-:W-:Y:S01]  /*3cb0*/  PLOP3.LUT P0, PT, PT, PT, UP0, 0x80, 0x8 ;  /* 0x000000000008781c */ /* 0x000fe20003f0f008 */
[----:B------:R-:W-:Y:S02]  /*3cc0*/  ULEA UR66, UR58, UR12, 0xa ;  /* 0x0000000c3a427291 */ /* 0x000fe4000f8e50ff */
[----:B------:R-:W-:Y:S02]  /*3cd0*/  USEL UR39, URZ, 0x1, UP1 ;  /* 0x00000001ff277887 */ /* 0x000fe40008800000 */
[----:B------:R-:W-:Y:S02]  /*3ce0*/  USEL UR18, UR18, URZ, UP1 ;  /* 0x000000ff12127287 */ /* 0x000fe40008800000 */
[----:B------:R-:W-:Y:S02]  /*3cf0*/  UIADD3 UR64, UPT, UPT, UR68, 0x2, URZ ;  /* 0x0000000244407890 */ /* 0x000fe4000fffe0ff */
[----:B------:R-:W-:Y:S01]  /*3d00*/  @UP0 ULEA UR38, UR18, UR7, 0x3 ;  /* 0x0000000712260291 */ /* 0x000fe2000f8e18ff */
[----:B------:R-:W-:Y:S01]  /*3d10*/  LOP3.LUT R2, R2, UR39, RZ, 0x3c, !PT ;  /* 0x0000002702027c12 */ /* 0x000fe2000f8e3cff */
[----:B------:R-:W-:Y:S02]  /*3d20*/  UIADD3 UR62, UPT, UPT, UR66, 0x2, URZ ;  /* 0x00000002423e7890 */ /* 0x000fe4000fffe0ff */
[----:B------:R-:W-:Y:S01]  /*3d30*/  UIADD3 UR60, UPT, UPT, UR68, 0x4, URZ ;  /* 0x00000004443c7890 */ /* 0x000fe2000fffe0ff */
[----:B-1----:R-:W-:Y:S01]  /*3d40*/  @P0 SHF.L.U32 R0, R2, 0x1f, RZ ;  /* 0x0000001f02000819 */ /* 0x002fe200000006ff */
[----:B------:R-:W-:Y:S02]  /*3d50*/  UIADD3 UR58, UPT, UPT, UR66, 0x4, URZ ;  /* 0x00000004423a7890 */ /* 0x000fe4000fffe0ff */
[----:B------:R-:W-:Y:S01]  /*3d60*/  UIADD3 UR56, UPT, UPT, UR68, 0x6, URZ ;  /* 0x0000000644387890 */ /* 0x000fe2000fffe0ff */
[----:B------:R2:W3:Y:S01]  /*3d70*/  @P0 SYNCS.PHASECHK.TRANS64.TRYWAIT P2, [UR38], R0 ;  /* 0x00000000ff0005a7 */ /* 0x0004e20008041126 */
[----:B------:R-:W-:Y:S02]  /*3d80*/  UIADD3 UR54, UPT, UPT, UR66, 0x6, URZ ;  /* 0x0000000642367890 */ /* 0x000fe4000fffe0ff */
        /* <DEDUP_REMOVED lines=10> */
[----:B------:R-:W-:Y:S02]  /*3e30*/  UIADD3 UR15, UPT, UPT, UR15, -0x1, URZ ;  /* 0xffffffff0f0f7890 */ /* 0x000fe4000fffe0ff */
[----:B------:R-:W-:Y:S01]  /*3e40*/  UISETP.NE.AND UP0, UPT, UR17, UR16, UPT ;  /* 0x000000101100728c */ /* 0x000fe2000bf05270 */
[----:B------:R-:W-:Y:S01]  /*3e50*/  UMOV UR69, 0x40004040 ;  /* 0x4000404000457882 */ /* 0x000fe20000000000 */
[----:B------:R-:W-:Y:S01]  /*3e60*/  UMOV UR67, 0x40004040 ;  /* 0x4000404000437882 */ /* 0x000fe20000000000 */
[----:B------:R-:W-:Y:S01]  /*3e70*/  UMOV UR65, 0x40004040 ;  /* 0x4000404000417882 */ /* 0x000fe20000000000 */
[----:B------:R-:W-:Y:S01]  /*3e80*/  UTCHMMA.2CTA gdesc[UR66], gdesc[UR68], tmem[UR9], tmem[UR36], idesc[UR37], UP3 ;  /* 0x00ff2444420075ea */ /* 0x000fe20009a00009 */
[----:B------:R-:W-:Y:S01]  /*3e90*/  UPLOP3.LUT UP3, UPT, UPT, UPT, UPT, 0x80, 0x8 ;  /* 0x000000000008789c */ /* 0x000fe20003f6f070 */
[----:B------:R-:W-:Y:S01]  /*3ea0*/  UMOV UR63, 0x40004040 ;  /* 0x40004040003f7882 */ /* 0x000fe20000000000 */
[----:B------:R-:W-:Y:S01]  /*3eb0*/  UMOV UR61, 0x40004040 ;  /* 0x40004040003d7882 */ /* 0x000fe20000000000 */
[----:B------:R-:W-:Y:S01]  /*3ec0*/  UTCHMMA.2CTA gdesc[UR62], gdesc[UR64], tmem[UR9], tmem[UR34], idesc[UR35], UPT ;  /* 0x00ff22403e0075ea */ /* 0x000fe2000ba00009 */
[----:B------:R-:W-:Y:S01]  /*3ed0*/  UMOV UR59, 0x40004040 ;  /* 0x40004040003b7882 */ /* 0x000fe20000000000 */
[----:B------:R-:W-:Y:S01]  /*3ee0*/  UMOV UR57, 0x40004040 ;  /* 0x4000404000397882 */ /* 0x000fe20000000000 */
[----:B------:R1:W-:Y:S01]  /*3ef0*/  UTCHMMA.2CTA gdesc[UR58], gdesc[UR60], tmem[UR9], tmem[UR32], idesc[UR33], UPT ;  /* 0x00ff203c3a0075ea */ /* 0x0003e2000ba00009 */
        /* <DEDUP_REMOVED lines=11> */
[----:B------:R-:W-:Y:S01]  /*3fb0*/  UMOV UR39, 0x40004040 ;  /* 0x4000404000277882 */ /* 0x000fe20000000000 */
[----:B------:R2:W-:Y:S01]  /*3fc0*/  UTCHMMA.2CTA gdesc[UR42], gdesc[UR44], tmem[UR9], tmem[UR24], idesc[UR25], UPT ;  /* 0x00ff182c2a0075ea */ /* 0x0005e2000ba00009 */
[----:B------:R2:W-:Y:S01]  /*3fd0*/  UTCHMMA.2CTA gdesc[UR38], gdesc[UR40], tmem[UR9], tmem[UR22], idesc[UR23], UPT ;  /* 0x00ff1628260075ea */ /* 0x0005e2000ba00009 */
[----:B------:R2:W-:Y:S01]  /*3fe0*/  UTCBAR.2CTA.MULTICAST [UR14], URZ, UR11 ;  /* 0x000000ff0e0073e9 */ /* 0x0005e2000820080b */
[----:B-1----:R-:W-:Y:S01]  /*3ff0*/  UMOV UR58, UR18 ;  /* 0x00000012003a7c82 */ /* 0x002fe20008000000 */
[----:B------:R-:W-:Y:S05]  /*4000*/  BRA.U UP0, `(.L_x_77) ;  /* 0xfffffffd00007547 */ /* 0x000fea000b83ffff */
.L_x_74:
[----:B------:R-:W-:Y:S01]  /*4010*/  UIADD3 UR8, UPT, UPT, UR8, 0xe0, URZ ;  /* 0x000000e008087890 */ /* 0x000fe2000fffe0ff */
[----:B------:R-:W-:-:S08]  /*4020*/  UMOV UR17, UR16 ;  /* 0x0000001000117c82 */ /* 0x000fd00008000000 */
[----:B------:R4:W-:Y:S01]  /*4030*/  UTCBAR.2CTA.MULTICAST [UR8], URZ, UR10 ;  /* 0x000000ff080073e9 */ /* 0x0009e2000820080a */
[----:B------:R-:W-:Y:S02]  /*4040*/  NOP ;  /* 0x0000000000007918 */ /* 0x000fe40000000000 */
.L_x_72:
[----:B------:R-:W-:Y:S01]  /*4050*/  UIADD3 UR19, UPT, UPT, UR19, 0x1, URZ ;  /* 0x0000000113137890 */ /* 0x000fe2000fffe0ff */
[----:B------:R-:W-:-:S03]  /*4060*/  ISETP.NE.AND P0, PT, R8, 0x2, PT ;  /* 0x000000020800780c */ /* 0x000fc60003f05270 */
[----:B------:R-:W-:Y:S01]  /*4070*/  UISETP.NE.AND UP0, UPT, UR19, 0x4, UPT ;  /* 0x000000041300788c */ /* 0x000fe2000bf05270 */
[----:B-12---:R-:W-:Y:S02]  /*4080*/  SEL R0, RZ, 0x1, P0 ;  /* 0x00000001ff007807 */ /* 0x006fe40000000000 */
[----:B------:R-:W-:Y:S01]  /*4090*/  SEL R8, R8, RZ, P0 ;  /* 0x000000ff08087207 */ /* 0x000fe20000000000 */
[----:B----4-:R-:W-:Y:S01]  /*40a0*/  USEL UR8, URZ, 0x1, UP0 ;  /* 0x00000001ff087887 */ /* 0x010fe20008000000 */
[----:B------:R-:W-:Y:S01]  /*40b0*/  LOP3.LUT R3, R3, R0, RZ, 0x3c, !PT ;  /* 0x0000000003037212 */ /* 0x000fe200078e3cff */
[----:B------:R-:W-:-:S04]  /*40c0*/  USEL UR19, UR19, URZ, UP0 ;  /* 0x000000ff13137287 */ /* 0x000fc80008000000 */
[----:B------:R-:W-:Y:S01]  /*40d0*/  LOP3.LUT R9, R9, UR8, RZ, 0x3c, !PT ;  /* 0x0000000809097c12 */ /* 0x000fe2000f8e3cff */
[----:B------:R-:W-:Y:S07]  /*40e0*/  @P1 BRA `(.L_x_78) ;  /* 0xfffffff800381947 */ /* 0x000fee000383ffff */
[----:B------:R-:W1:Y:S01]  /*40f0*/  S2UR UR6, SR_CgaCtaId ;  /* 0x00000000000679c3 */ /* 0x000e620000008800 */
[----:B------:R-:W-:Y:S01]  /*4100*/  ELECT P0, URZ, PT ;  /* 0x0000000000ff782f */ /* 0x000fe20003800000 */
[----:B------:R-:W-:Y:S01]  /*4110*/  HFMA2 R0, -RZ, RZ, 0, 5.9604644775390625e-08 ;  /* 0x00000001ff007431 */ /* 0x000fe200000001ff */
[----:B------:R-:W-:-:S05]  /*4120*/  UMOV UR8, 0x40 ;  /* 0x0000004000087882 */ /* 0x000fca0000000000 */
[----:B------:R-:W-:Y:S01]  /*4130*/  UVIRTCOUNT.DEALLOC.SMPOOL 0x80 ;  /* 0x000000800000784c */ /* 0x000fe20000000000 */
[----:B------:R-:W-:Y:S02]  /*4140*/  UISETP.NE.AND UP0, UPT, UR5, URZ, UPT ;  /* 0x000000ff0500728c */ /* 0x000fe4000bf05270 */
[----:B-1----:R-:W-:-:S09]  /*4150*/  ULEA UR6, UR6, UR8, 0x18 ;  /* 0x0000000806067291 */ /* 0x002fd2000f8ec0ff */
[----:B------:R1:W-:Y:S01]  /*4160*/  @P0 STS.U8 [UR6+0x1c], R0 ;  /* 0x00001c00ff000988 */ /* 0x0003e20008000006 */
[----:B------:R-:W-:Y:S05]  /*4170*/  BRA.U UP0, `(.L_x_79) ;  /* 0x0000000100a07547 */ /* 0x000fea000b800000 */
[----:B------:R-:W-:Y:S01]  /*4180*/  UIADD3 UR5, UPT, UPT, UR7, 0x100, URZ ;  /* 0x0000010007057890 */ /* 0x000fe2000fffe0ff */
[----:B------:R-:W-:-:S03]  /*4190*/  SHF.L.U32 R3, R9, 0x1f, RZ ;  /* 0x0000001f09037819 */ /* 0x000fc600000006ff */
[----:B------:R-:W-:-:S09]  /*41a0*/  ULEA UR8, UR19, UR5, 0x3 ;  /* 0x0000000513087291 */ /* 0x000fd2000f8e18ff */
[----:B------:R-:W2:Y:S02]  /*41b0*/  SYNCS.PHASECHK.TRANS64.TRYWAIT P0, [UR8], R3 ;  /* 0x00000003ff0075a7 */ /* 0x000ea40008001108 */
[----:B--2---:R-:W-:Y:S05]  /*41c0*/  @!P0 BRA `(.L_x_80) ;  /* 0x0000004000748947 */ /* 0x004fea0003800000 */
.L_x_168:
        /* <DEDUP_REMOVED lines=9> */
.L_x_170:
        /* <DEDUP_REMOVED lines=9> */
.L_x_172:
[----:B------:R-:W-:-:S04]  /*42f0*/  UIADD3 UR9, UPT, UPT, UR9, 0x1, URZ ;  /* 0x0000000109097890 */ /* 0x000fc8000fffe0ff */
[----:B------:R-:W-:-:S04]  /*4300*/  UISETP.NE.AND UP1, UPT, UR9, 0x4, UPT ;  /* 0x000000040900788c */ /* 0x000fc8000bf25270 */
[----:B------:R-:W-:Y:S02]  /*4310*/  USEL UR8, URZ, 0x1, UP1 ;  /* 0x00000001ff087887 */ /* 0x000fe40008800000 */
[----:B------:R-:W-:-:S04]  /*4320*/  USEL UR9, UR9, URZ, UP1 ;  /* 0x000000ff09097287 */ /* 0x000fc80008800000 */
[----:B------:R-:W-:Y:S01]  /*4330*/  ULEA UR9, UR9, UR5, 0x3 ;  /* 0x0000000509097291 */ /* 0x000fe2000f8e18ff */
[----:B-1----:R-:W-:-:S04]  /*4340*/  LOP3.LUT R3, R2, UR8, RZ, 0x3c, !PT ;  /* 0x0000000802037c12 */ /* 0x002fc8000f8e3cff */
[----:B------:R-:W-:Y:S01]  /*4350*/  SHF.L.U32 R3, R3, 0x1f, RZ ;  /* 0x0000001f03037819 */ /* 0x000fe200000006ff */
[----:B------:R-:W-:-:S04]  /*4360*/  IMAD.U32 R0, RZ, RZ, UR9 ;  /* 0x00000009ff007e24 */ /* 0x000fc8000f8e00ff */
[----:B------:R1:W2:Y:S03]  /*4370*/  SYNCS.PHASECHK.TRANS64.TRYWAIT P0, [R0+URZ], R3 ;  /* 0x00000003000075a7 */ /* 0x0002a600080011ff */
[----:B--2---:R-:W-:Y:S05]  /*4380*/  @!P0 NANOSLEEP.SYNCS 0x989680 ;  /* 0x009896800000895d */ /* 0x004fea0003900000 */
[----:B------:R-:W2:Y:S02]  /*4390*/  @!P0 SYNCS.PHASECHK.TRANS64 P0, [R0+URZ], R3 ;  /* 0x00000003000085a7 */ /* 0x000ea400080010ff */
[----:B--2---:R-:W-:Y:S05]  /*43a0*/  @P0 BRA `(.L_x_83) ;  /* 0x0000000000200947 */ /* 0x004fea0003800000 */
.L_x_84:
[----:B--2---:R2:W4:Y:S02]  /*43b0*/  SYNCS.PHASECHK.TRANS64.TRYWAIT P0, [R0+URZ], R3 ;  /* 0x00000003000075a7 */ /* 0x00452400080011ff */
[----:B----4-:R-:W-:Y:S05]  /*43c0*/  @!P0 NANOSLEEP.SYNCS 0x989680 ;  /* 0x009896800000895d */ /* 0x010fea0003900000 */
[----:B------:R-:W4:Y:S02]  /*43d0*/  @!P0 SYNCS.PHASECHK.TRANS64 P0, [R0+URZ], R3 ;  /* 0x00000003000085a7 */ /* 0x000f2400080010ff */
[----:B----4-:R-:W-:Y:S05]  /*43e0*/  @!P0 BRA `(.L_x_84) ;  /* 0xfffffffc00f08947 */ /* 0x010fea000383ffff */
[----:B------:R-:W-:Y:S05]  /*43f0*/  BRA `(.L_x_83) ;  /* 0x00000000000c7947 */ /* 0x000fea0003800000 */
.L_x_79:
[----:B------:R-:W-:-:S04]  /*4400*/  UIADD3 UR5, UPT, UPT, UR7, 0x140, URZ ;  /* 0x0000014007057890 */ /* 0x000fc8000fffe0ff */
[----:B------:R-:W-:-:S09]  /*4410*/  UPRMT UR5, UR4, 0x654, UR5 ;  /* 0x0000065404057896 */ /* 0x000fd20008000005 */
[----:B------:R-:W-:Y:S03]  /*4420*/  SYNCS.ARRIVE.TRANS64.RED.A1T0 RZ, [UR5], RZ ;  /* 0x000000ffffff79a7 */ /* 0x000fe60008100405 */
.L_x_83:
[----:B-12---:R-:W-:Y:S01]  /*4430*/  SHF.L.U32 R3, RZ, 0x1f, RZ ;  /* 0x0000001fff037819 */ /* 0x006fe200000006ff */
[----:B------:R-:W-:Y:S01]  /*4440*/  UIADD3 UR5, UPT, UPT, UR7, 0x140, URZ ;  /* 0x0000014007057890 */ /* 0x000fe2000fffe0ff */
[----:B------:R-:W-:Y:S02]  /*4450*/  PLOP3.LUT P0, PT, PT, PT, UP0, 0x80, 0x8 ;  /* 0x000000000008781c */ /* 0x000fe40003f0f008 */
[----:B------:R-:W1:Y:S02]  /*4460*/  SYNCS.PHASECHK.TRANS64.TRYWAIT P1, [UR7+0x140], R3 ;  /* 0x00014003ff0075a7 */ /* 0x000e640008021107 */
[----:B-1----:R-:W-:Y:S09]  /*4470*/  @!P1 BRA `(.L_x_85) ;  /* 0x0000004000109947 */ /* 0x002ff20003800000 */
.L_x_174:
[----:B------:R-:W-:Y:S01]  /*4480*/  @!UP0 UPRMT UR5, UR4, 0x654, UR5 ;  /* 0x0000065404058896 */ /* 0x000fe20008000005 */
[----:B------:R-:W-:Y:S02]  /*4490*/  UMOV UR8, 0xffff ;  /* 0x0000ffff00087882 */ /* 0x000fe40000000000 */
[----:B------:R-:W-:-:S06]  /*44a0*/  UMOV UR4, 0x1 ;  /* 0x0000000100047882 */ /* 0x000fcc0000000000 */
[----:B------:R-:W-:Y:S01]  /*44b0*/  @!P0 SYNCS.ARRIVE.TRANS64.RED.A1T0 RZ, [UR5], RZ ;  /* 0x000000ffffff89a7 */ /* 0x000fe20008100405 */
[----:B------:R-:W-:Y:S01]  /*44c0*/  NOP ;  /* 0x0000000000007918 */ /* 0x000fe20000000000 */
[----:B-1----:R-:W1:Y:S01]  /*44d0*/  LDS R0, [UR6+0x14] ;  /* 0x00001406ff007984 */ /* 0x002e620008000800 */
[----:B------:R-:W-:-:S04]  /*44e0*/  ULOP3.LUT UR5, UR21, 0xffff, URZ, 0xc0, !UPT ;  /* 0x0000ffff15057892 */ /* 0x000fc8000f8ec0ff */
[----:B------:R-:W-:-:S04]  /*44f0*/  USHF.R.U32.HI UR5, URZ, 0x5, UR5 ;  /* 0x00000005ff057899 */ /* 0x000fc80008011605 */
[----:B------:R-:W-:Y:S02]  /*4500*/  USHF.L.U32 UR8, UR8, UR5, URZ ;  /* 0x0000000508087299 */ /* 0x000fe400080006ff */
[----:B------:R-:W-:-:S04]  /*4510*/  USHF.L.U32 UR4, UR4, UR5, URZ ;  /* 0x0000000504047299 */ /* 0x000fc800080006ff */
[----:B-1----:R-:W-:-:S04]  /*4520*/  LOP3.LUT R0, R0, UR8, RZ, 0xc0, !PT ;  /* 0x0000000800007c12 */ /* 0x002fc8000f8ec0ff */
[----:B------:R-:W-:-:S13]  /*4530*/  ISETP.NE.AND P0, PT, R0, UR8, PT ;  /* 0x0000000800007c0c */ /* 0x000fda000bf05270 */
[----:B------:R-:W-:Y:S05]  /*4540*/  @P0 BRA `(.L_x_86) ;  /* 0x0000000000580947 */ /* 0x000fea0003800000 */
[----:B------:R-:W1:Y:S02]  /*4550*/  LDS R0, [UR6+0x18] ;  /* 0x00001806ff007984 */ /* 0x000e640008000800 */
[----:B-1----:R-:W-:-:S04]  /*4560*/  LOP3.LUT R0, R0, UR4, RZ, 0xc0, !PT ;  /* 0x0000000400007c12 */ /* 0x002fc8000f8ec0ff */
[----:B------:R-:W-:-:S13]  /*4570*/  ISETP.NE.AND P0, PT, R0, UR4, PT ;  /* 0x0000000400007c0c */ /* 0x000fda000bf05270 */
[----:B------:R-:W-:Y:S05]  /*4580*/  @P0 BRA `(.L_x_87) ;  /* 0x00000000003c0947 */ /* 0x000fea0003800000 */
[----:B------:R-:W1:Y:S01]  /*4590*/  S2R R2, SR_LANEID ;  /* 0x0000000000027919 */ /* 0x000e620000000000 */
[----:B------:R-:W-:Y:S01]  /*45a0*/  ULOP3.LUT UR8, URZ, UR8, URZ, 0x33, !UPT ;  /* 0x00000008ff087292 */ /* 0x000fe2000f8e33ff */
[----:B------:R-:W-:Y:S01]  /*45b0*/  LOP3.LUT R4, RZ, UR4, RZ, 0x33, !PT ;  /* 0x00000004ff047c12 */ /* 0x000fe2000f8e33ff */
[----:B------:R-:W-:Y:S02]  /*45c0*/  VOTEU.ANY UR7, UPT, PT ;  /* 0x0000000000077886 */ /* 0x000fe400038e0100 */
[----:B------:R-:W-:Y:S01]  /*45d0*/  UFLO.U32 UR7, UR7 ;  /* 0x00000007000772bd */ /* 0x000fe200080e0000 */
[----:B------:R-:W2:Y:S01]  /*45e0*/  REDUX UR4, R4 ;  /* 0x00000000040473c4 */ /* 0x000ea20000000000 */
[----:B------:R-:W-:-:S06]  /*45f0*/  IMAD.U32 R0, RZ, RZ, UR8 ;  /* 0x00000008ff007e24 */ /* 0x000fcc000f8e00ff */
[----:B------:R4:W-:Y:S01]  /*4600*/  UTCATOMSWS.AND URZ, UR8 ;  /* 0x0000000800ff79e3 */ /* 0x0009e20008000000 */
[----:B------:R-:W3:Y:S01]  /*4610*/  REDUX UR5, R0 ;  /* 0x00000000000573c4 */ /* 0x000ee20000000000 */
[----:B-1----:R-:W-:Y:S01]  /*4620*/  ISETP.EQ.U32.AND P0, PT, R2, UR7, PT ;  /* 0x0000000702007c0c */ /* 0x002fe2000bf02070 */
[----:B--2---:R-:W-:Y:S01]  /*4630*/  IMAD.U32 R2, RZ, RZ, UR4 ;  /* 0x00000004ff027e24 */ /* 0x004fe2000f8e00ff */
[----:B---3--:R-:W-:-:S11]  /*4640*/  MOV R3, UR5 ;  /* 0x0000000500037c02 */ /* 0x008fd60008000f00 */
[----:B------:R4:W-:Y:S04]  /*4650*/  @P0 ATOMS.AND RZ, [UR6+0x14], R3 ;  /* 0x00001403ffff098c */ /* 0x0009e8000a800006 */
[----:B------:R4:W-:Y:S01]  /*4660*/  @P0 ATOMS.AND RZ, [UR6+0x18], R2 ;  /* 0x00001802ffff098c */ /* 0x0009e2000a800006 */
[----:B------:R-:W-:Y:S05]  /*4670*/  BRA `(.L_x_88) ;  /* 0x0000000000147947 */ /* 0x000fea0003800000 */
.L_x_87:
[----:B------:R-:W-:Y:S02]  /*4680*/  MOV R2, 0x46a0 ;  /* 0x000046a000027802 */ /* 0x000fe40000000f00 */
[----:B---3-5:R-:W-:Y:S05]  /*4690*/  CALL.REL.NOINC `($__internal_0_$__cuda_sm10x_tcgen05_guardrail_trap_col_being_dealloced_not_returned_by_alloc) ;  /* 0x00000040007c7944 */ /* 0x028fea0003c00000 */
[----:B------:R-:W-:Y:S05]  /*46a0*/  BRA `(.L_x_88) ;  /* 0x0000000000087947 */ /* 0x000fea0003800000 */
.L_x_86:
[----:B------:R-:W-:Y:S02]  /*46b0*/  MOV R2, 0x46d0 ;  /* 0x000046d000027802 */ /* 0x000fe40000000f00 */
[----:B---3-5:R-:W-:Y:S05]  /*46c0*/  CALL.REL.NOINC `($__internal_2_$__cuda_sm10x_tcgen05_guardrail_trap_unallocated_columns_being_dealloced) ;  /* 0x0000004000887944 */ /* 0x028fea0003c00000 */
.L_x_88:
[----:B------:R-:W-:Y:S01]  /*46d0*/  NOP ;  /* 0x0000000000007918 */ /* 0x000fe20000000000 */
[----:B----4-:R-:W-:Y:S05]  /*46e0*/  EXIT ;  /* 0x000000000000794d */ /* 0x010fea0003800000 */
.L_x_59:
[----:B------:R-:W-:-:S09]  /*46f0*/  UISETP.NE.OR UP5, UPT, UR10, 0x3, !UP5 ;  /* 0x000000030a00788c */ /* 0x000fd2000efa5670 */
[----:B------:R-:W-:Y:S05]  /*4700*/  BRA.U UP5, `(.L_x_89) ;  /* 0x0000000d05e87547 */ /* 0x000fea000b800000 */
[----:B------:R-:W1:Y:S01]  /*4710*/  LDC R0, c[0x0][0xb30] ;  /* 0x0002cc00ff007b82 */ /* 0x000e620000000800 */
[----:B------:R-:W2:Y:S01]  /*4720*/  LDCU.64 UR8, c[0x0][0x888] ;  /* 0x00011100ff0877ac */ /* 0x000ea20008000a00 */
[----:B------:R-:W-:Y:S02]  /*4730*/  HFMA2 R25, -RZ, RZ, 0, 0 ;  /* 0x00000000ff197431 */ /* 0x000fe400000001ff */
[----:B------:R-:W-:Y:S01]  /*4740*/  IMAD.MOV.U32 R34, RZ, RZ, 0x1 ;  /* 0x00000001ff227424 */ /* 0x000fe200078e00ff */
[----:B------:R-:W-:Y:S01]  /*4750*/  MOV R23, 0x1000 ;  /* 0x0000100000177802 */ /* 0x000fe20000000f00 */
[----:B------:R-:W3:Y:S01]  /*4760*/  LDCU.64 UR4, c[0x0][0x890] ;  /* 0x00011200ff0477ac */ /* 0x000ee20008000a00 */
[----:B------:R-:W-:Y:S01]  /*4770*/  IMAD.MOV.U32 R27, RZ, RZ, RZ ;  /* 0x000000ffff1b7224 */ /* 0x000fe200078e00ff */
[----:B------:R-:W4:Y:S01]  /*4780*/  LDC R19, c[0x0][0x370] ;  /* 0x0000dc00ff137b82 */ /* 0x000f220000000800 */
[----:B------:R-:W-:Y:S01]  /*4790*/  UMOV UR6, 0x400 ;  /* 0x0000040000067882 */ /* 0x000fe20000000000 */
[----:B------:R-:W-:-:S02]  /*47a0*/  UPLOP3.LUT UP1, UPT, UPT, UPT, UPT, 0x40, 0x4 ;  /* 0x000000000004789c */ /* 0x000fc40003f2e870 */
[----:B------:R-:W-:Y:S01]  /*47b0*/  ULEA UR6, UR37, UR6, 0x18 ;  /* 0x0000000625067291 */ /* 0x000fe2000f8ec0ff */
[----:B------:R-:W-:-:S03]  /*47c0*/  UMOV UR13, URZ ;  /* 0x000000ff000d7c82 */ /* 0x000fc60008000000 */
[----:B------:R-:W4:Y:S01]  /*47d0*/  LDC R2, c[0x0][0xb0c] ;  /* 0x0002c300ff027b82 */ /* 0x000f220000000800 */
[----:B--2---:R-:W-:Y:S02]  /*47e0*/  UISETP.NE.U32.AND UP4, UPT, UR8, URZ, UPT ;  /* 0x000000ff0800728c */ /* 0x004fe4000bf85070 */
[----:B---3--:R-:W-:-:S05]  /*47f0*/  UISETP.NE.U32.AND UP5, UPT, UR4, URZ, UPT ;  /* 0x000000ff0400728c */ /* 0x008fca000bfa5070 */
[----:B------:R-:W2:Y:S01]  /*4800*/  LDC R18, c[0x0][0xb20] ;  /* 0x0002c800ff127b82 */ /* 0x000ea20000000800 */
[----:B-1----:R-:W-:Y:S01]  /*4810*/  ISETP.NE.AND P1, PT, R0, 0x1, PT ;  /* 0x000000010000780c */ /* 0x002fe20003f25270 */
[----:B------:R-:W-:Y:S02]  /*4820*/  UISETP.NE.AND.EX UP4, UPT, UR9, URZ, UPT, UP4 ;  /* 0x000000ff0900728c */ /* 0x000fe4000bf85340 */
[----:B------:R-:W-:-:S04]  /*4830*/  UISETP.NE.AND.EX UP5, UPT, UR5, URZ, UPT, UP5 ;  /* 0x000000ff0500728c */ /* 0x000fc8000bfa5350 */
[----:B-----5:R-:W1:Y:S08]  /*4840*/  LDC.64 R32, c[0x0][0x348] ;  /* 0x0000d200ff207b82 */ /* 0x020e700000000a00 */
[----:B------:R-:W3:Y:S08]  /*4850*/  LDC.64 R16, c[0x0][0xb10] ;  /* 0x0002c400ff107b82 */ /* 0x000ef00000000a00 */
[----:B------:R-:W1:Y:S08]  /*4860*/  LDC.64 R6, c[0x0][0xb18] ;  /* 0x0002c600ff067b82 */ /* 0x000e700000000a00 */
[----:B------:R-:W1:Y:S08]  /*4870*/  LDC.64 R4, c[0x0][0xb28] ;  /* 0x0002ca00ff047b82 */ /* 0x000e700000000a00 */
[----:B--2-4-:R-:W1:Y:S02]  /*4880*/  LDC R22, c[0x0][0x374] ;  /* 0x0000dd00ff167b82 */ /* 0x014e640000000800 */
.L_x_98:
[----:B------:R-:W-:Y:S02]  /*4890*/  LEA R0, R27, UR6, 0x3 ;  /* 0x000000061b007c11 */ /* 0x000fe4000f8e18ff */
[----:B------:R-:W-:Y:S02]  /*48a0*/  SHF.L.U32 R3, R25, 0x1f, RZ ;  /* 0x0000001f19037819 */ /* 0x000fe400000006ff */
[----:B------:R-:W-:Y:S02]  /*48b0*/  LEA R28, R27, UR6, 0x4 ;  /* 0x000000061b1c7c11 */ /* 0x000fe4000f8e20ff */
[----:B--2---:R-:W2:Y:S02]  /*48c0*/  SYNCS.PHASECHK.TRANS64.TRYWAIT P0, [R0+URZ+0xc0], R3 ;  /* 0x0000c003000075a7 */ /* 0x004ea400080011ff */
[----:B--2---:R-:W-:Y:S05]  /*48d0*/  @!P0 BRA `(.L_x_90) ;  /* 0x0000003c00108947 */ /* 0x004fea0003800000 */
.L_x_175:
[----:B------:R-:W-:Y:S01]  /*48e0*/  ISETP.GE.AND P0, PT, R26, 0x1, PT ;  /* 0x000000011a00780c */ /* 0x000fe20003f06270 */
[----:B------:R-:W4:Y:S01]  /*48f0*/  LDS.128 R28, [R28+0x150] ;  /* 0x000150001c1c7984 */ /* 0x000f220000000c00 */
[----:B--2---:R-:W-:Y:S01]  /*4900*/  VIADD R0, R0, 0xd0 ;  /* 0x000000d000007836 */ /* 0x004fe20000000000 */
[----:B------:R-:W-:Y:S01]  /*4910*/  @!PT LDS RZ, [RZ] ;  /* 0x00000000fffff984 */ /* 0x000fe20000000800 */
[----:B------:R-:W-:Y:S01]  /*4920*/  @!PT LDS RZ, [RZ] ;  /* 0x00000000fffff984 */ /* 0x000fe20000000800 */
[----:B------:R-:W-:Y:S01]  /*4930*/  @!PT LDS RZ, [RZ] ;  /* 0x00000000fffff984 */ /* 0x000fe20000000800 */
[----:B------:R-:W-:Y:S01]  /*4940*/  @!PT LDS RZ, [RZ] ;  /* 0x00000000fffff984 */ /* 0x000fe20000000800 */
[----:B------:R2:W-:Y:S06]  /*4950*/  MEMBAR.ALL.CTA ;  /* 0x0000000000007992 */ /* 0x0005ec0000008000 */
[----:B--2---:R-:W2:Y:S01]  /*4960*/  FENCE.VIEW.ASYNC.S ;  /* 0x00000000000073c6 */ /* 0x004ea20000000000 */
[----:B------:R-:W-:Y:S04]  /*4970*/  PRMT R0, RZ, 0x654, R0 ;  /* 0x00000654ff007816 */ /* 0x000fe80000000000 */
[----:B--2---:R2:W-:Y:S01]  /*4980*/  SYNCS.ARRIVE.TRANS64.RED.A1T0 RZ, [R0+URZ], RZ ;  /* 0x000000ff00ff79a7 */ /* 0x0045e200081004ff */
[----:B----4-:R-:W-:Y:S11]  /*4990*/  LOP3.LUT P3, RZ, R30, 0x1, RZ, 0xc0, !PT ;  /* 0x000000011eff7812 */ /* 0x010ff6000786c0ff */
[----:B------:R-:W-:Y:S02]  /*49a0*/  @!UPT UIADD3 URZ, UPT, UPT, URZ, URZ, URZ ;  /* 0x000000fffffff290 */ /* 0x000fe4000fffe0ff */
[----:B------:R-:W-:Y:S02]  /*49b0*/  @P3 MOV R13, R28 ;  /* 0x0000001c000d3202 */ /* 0x000fe40000000f00 */
[----:B------:R-:W-:Y:S01]  /*49c0*/  @P3 LOP3.LUT R8, R29, 0xffff, RZ, 0xc0, !PT ;  /* 0x0000ffff1d083812 */ /* 0x000fe200078ec0ff */
[----:B--2---:R-:W-:Y:S06]  /*49d0*/  @!P0 BRA `(.L_x_91) ;  /* 0x0000000000a48947 */ /* 0x004fec0003800000 */
[----:B-1----:R-:W-:Y:S01]  /*49e0*/  IMAD.HI.U32 R37, R22, R7, RZ ;  /* 0x0000000716257227 */ /* 0x002fe200078e00ff */
[----:B------:R-:W-:Y:S02]  /*49f0*/  ISETP.NE.AND P0, PT, R6, 0x1, PT ;  /* 0x000000010600780c */ /* 0x000fe40003f05270 */
[----:B------:R-:W-:Y:S01]  /*4a00*/  ISETP.NE.AND P2, PT, R26, 0x1, PT ;  /* 0x000000011a00780c */ /* 0x000fe20003f45270 */
[----:B---3--:R-:W-:Y:S01]  /*4a10*/  IMAD.HI.U32 R36, R19, R16, RZ ;  /* 0x0000001013247227 */ /* 0x008fe200078e00ff */
[----:B------:R-:W-:Y:S02]  /*4a20*/  SHF.R.U32.HI R37, RZ, R18, R37 ;  /* 0x00000012ff257219 */ /* 0x000fe40000011625 */
[----:B------:R-:W-:Y:S01]  /*4a30*/  ISETP.NE.AND P4, PT, R2, 0x1, PT ;  /* 0x000000010200780c */ /* 0x000fe20003f85270 */
[----:B------:R-:W-:Y:S01]  /*4a40*/  IMAD.HI.U32 R38, R13, R16, RZ ;  /* 0x000000100d267227 */ /* 0x000fe200078e00ff */
[----:B------:R-:W-:Y:S02]  /*4a50*/  SHF.R.U32.HI R36, RZ, R17, R36 ;  /* 0x00000011ff247219 */ /* 0x000fe40000011624 */
[----:B------:R-:W-:Y:S01]  /*4a60*/  SEL R3, R22, R37, !P0 ;  /* 0x0000002516037207 */ /* 0x000fe20004000000 */
[C---:B------:R-:W-:Y:S01]  /*4a70*/  IMAD.HI.U32 R37, R8.reuse, R7, RZ ;  /* 0x0000000708257227 */ /* 0x040fe200078e00ff */
[----:B------:R-:W-:Y:S02]  /*4a80*/  SEL R11, R19, R36, !P4 ;  /* 0x00000024130b7207 */ /* 0x000fe40006000000 */
[----:B------:R-:W-:Y:S01]  /*4a90*/  SHF.R.U32.HI R38, RZ, R17, R38 ;  /* 0x00000011ff267219 */ /* 0x000fe20000011626 */
[----:B------:R-:W-:Y:S01]  /*4aa0*/  IMAD.HI.U32 R40, R3, R4, RZ ;  /* 0x0000000403287227 */ /* 0x000fe200078e00ff */
[----:B------:R-:W-:Y:S03]  /*4ab0*/  SHF.R.U32.HI R37, RZ, R18, R37 ;  /* 0x00000012ff257219 */ /* 0x000fe60000011625 */
[----:B------:R-:W-:Y:S01]  /*4ac0*/  IMAD.HI.U32 R36, R11, R4, RZ ;  /* 0x000000040b247227 */ /* 0x000fe200078e00ff */
[----:B------:R-:W-:Y:S02]  /*4ad0*/  @P2 SHF.R.U32.HI R3, RZ, R5, R40 ;  /* 0x00000005ff032219 */ /* 0x000fe40000011628 */
[----:B------:R-:W-:Y:S02]  /*4ae0*/  SEL R9, R8, R37, !P0 ;  /* 0x0000002508097207 */ /* 0x000fe40004000000 */
[----:B------:R-:W-:Y:S01]  /*4af0*/  @P2 SHF.R.U32.HI R11, RZ, R5, R36 ;  /* 0x00000005ff0b2219 */ /* 0x000fe20000011624 */
[C---:B------:R-:W-:Y:S01]  /*4b00*/  IMAD R10, R26.reuse, R3, RZ ;  /* 0x000000031a0a7224 */ /* 0x040fe200078e02ff */
[----:B------:R-:W-:Y:S01]  /*4b10*/  SEL R3, R13, R38, !P4 ;  /* 0x000000260d037207 */ /* 0x000fe20006000000 */
[C---:B------:R-:W-:Y:S03]  /*4b20*/  IMAD.HI.U32 R14, R9.reuse, R4, RZ ;  /* 0x00000004090e7227 */ /* 0x040fe600078e00ff */
[----:B------:R-:W-:Y:S01]  /*4b30*/  ISETP.GE.AND P0, PT, R9, R10, PT ;  /* 0x0000000a0900720c */ /* 0x000fe20003f06270 */
[C---:B------:R-:W-:Y:S01]  /*4b40*/  IMAD R12, R26.reuse, R11, RZ ;  /* 0x0000000b1a0c7224 */ /* 0x040fe200078e02ff */
[-C--:B------:R-:W-:Y:S04]  /*4b50*/  SHF.R.U32.HI R14, RZ, R5.reuse, R14 ;  /* 0x00000005ff0e7219 */ /* 0x080fe8000001160e */
[----:B------:R-:W-:Y:S02]  /*4b60*/  ISETP.GE.OR P0, PT, R3, R12, P0 ;  /* 0x0000000c0300720c */ /* 0x000fe40000706670 */
[----:B------:R-:W-:Y:S05]  /*4b70*/  SEL R15, R9, R14, !P2 ;  /* 0x0000000e090f7207 */ /* 0x000fea0005000000 */
[----:B------:R-:W-:Y:S04]  /*4b80*/  IMAD.MOV R14, RZ, RZ, -R15 ;  /* 0x000000ffff0e7224 */ /* 0x000fe800078e0a0f */
[----:B------:R-:W-:Y:S02]  /*4b90*/  IMAD R14, R26, R14, R9 ;  /* 0x0000000e1a0e7224 */ /* 0x000fe400078e0209 */
[C---:B------:R-:W-:Y:S05]  /*4ba0*/  @!P0 IMAD.HI.U32 R10, R3.reuse, R4, RZ ;  /* 0x00000004030a8227 */ /* 0x040fea00078e00ff */
[----:B------:R-:W-:Y:S04]  /*4bb0*/  @!P0 SHF.R.U32.HI R10, RZ, R5, R10 ;  /* 0x00000005ff0a8219 */ /* 0x000fe8000001160a */
[----:B------:R-:W-:Y:S01]  /*4bc0*/  @!P0 SEL R0, R3, R10, !P2 ;  /* 0x0000000a03008207 */ /* 0x000fe20005000000 */
[----:B------:R-:W-:Y:S03]  /*4bd0*/  IMAD.MOV R10, RZ, RZ, -R3 ;  /* 0x000000ffff0a7224 */ /* 0x000fe600078e0a03 */
[----:B------:R-:W-:Y:S01]  /*4be0*/  @!P0 IADD3 R15, PT, PT, R15, -R0, RZ ;  /* 0x800000000f0f8210 */ /* 0x000fe20007ffe0ff */
[----:B------:R-:W-:Y:S01]  /*4bf0*/  @!P0 IMAD R0, R11, R14, R0 ;  /* 0x0000000e0b008224 */ /* 0x000fe200078e0200 */
[----:B------:R-:W-:Y:S01]  /*4c00*/  IADD3 R11, PT, PT, -R9, RZ, RZ ;  /* 0x000000ff090b7210 */ /* 0x000fe20007ffe1ff */
[----:B------:R-:W-:Y:S02]  /*4c10*/  IMAD R13, R2, R10, R13 ;  /* 0x0000000a020d7224 */ /* 0x000fe400078e020d */
[----:B------:R-:W-:Y:S02]  /*4c20*/  @!P0 IMAD R9, R15, R26, R3 ;  /* 0x0000001a0f098224 */ /* 0x000fe400078e0203 */
[----:B------:R-:W-:Y:S02]  /*4c30*/  @!P0 IMAD.MOV.U32 R3, RZ, RZ, R0 ;  /* 0x000000ffff038224 */ /* 0x000fe400078e0000 */
[----:B------:R-:W-:Y:S02]  /*4c40*/  IMAD R8, R6, R11, R8 ;  /* 0x0000000b06087224 */ /* 0x000fe400078e0208 */
[----:B------:R-:W-:Y:S02]  /*4c50*/  IMAD R13, R3, R2, R13 ;  /* 0x00000002030d7224 */ /* 0x000fe400078e020d */
[----:B------:R-:W-:Y:S02]  /*4c60*/  IMAD R8, R9, R6, R8 ;  /* 0x0000000609087224 */ /* 0x000fe400078e0208 */
.L_x_91:
[----:B------:R-:W-:Y:S05]  /*4c70*/  BRA.U UP1, `(.L_x_92) ;  /* 0x0000000101107547 */ /* 0x000fea000b800000 */
[----:B------:R-:W-:Y:S04]  /*4c80*/  MOV R0, UR7 ;  /* 0x0000000700007c02 */ /* 0x000fe80008000f00 */
[----:B------:R-:W-:Y:S04]  /*4c90*/  SHF.L.U32 R3, R0, 0x1f, RZ ;  /* 0x0000001f00037819 */ /* 0x000fe800000006ff */
[----:B------:R-:W2:Y:S02]  /*4ca0*/  SYNCS.PHASECHK.TRANS64.TRYWAIT P0, [UR6+0xb8], R3 ;  /* 0x0000b803ff0075a7 */ /* 0x000ea40008001106 */
[----:B--2---:R-:W-:Y:S05]  /*4cb0*/  @!P0 BRA `(.L_x_93) ;  /* 0x00000038002c8947 */ /* 0x004fea0003800000 */
.L_x_92:
[----:B------:R-:W-:Y:S02]  /*4cc0*/  R2UR UR27, R21 ;  /* 0x00000000151b72ca */ /* 0x000fe400000e0000 */
[----:B------:R-:W-:Y:S02]  /*4cd0*/  R2UR UR26, R20 ;  /* 0x00000000141a72ca */ /* 0x000fe400000e0000 */
[----:B------:R-:W-:Y:S04]  /*4ce0*/  ISETP.NE.U32.AND P2, PT, RZ, UR4, PT ;  /* 0x00000004ff007c0c */ /* 0x000fe8000bf45070 */
[----:B------:R-:W-:Y:S05]  /*4cf0*/  ISETP.NE.AND.EX P2, PT, RZ, UR5, PT, P2 ;  /* 0x00000005ff007c0c */ /* 0x000fea000bf45320 */
[----:B------:R-:W-:Y:S02]  /*4d00*/  USHF.L.U32 UR27, UR27, 0x6, URZ ;  /* 0x000000061b1b7899 */ /* 0x000fe400080006ff */
[----:B------:R-:W-:Y:S01]  /*4d10*/  USHF.L.U32 UR26, UR26, 0x6, URZ ;  /* 0x000000061a1a7899 */ /* 0x000fe200080006ff */
[----:B------:R-:W-:Y:S11]  /*4d20*/  BRA.U !UP5, `(.L_x_94) ;  /* 0x000000010d347547 */ /* 0x000ff6000b800000 */
[----:B------:R-:W-:Y:S01]  /*4d30*/  UPLOP3.LUT UP0, UPT, UPT, UPT, UP4, 0x80, 0x8 ;  /* 0x000000000008789c */ /* 0x000fe20003f0f040 */
[----:B--2---:R-:W-:Y:S02]  /*4d40*/  HFMA2 R0, -RZ, RZ, 0, 5.9604644775390625e-08 ;  /* 0x00000001ff007431 */ /* 0x004fe400000001ff */
[----:B------:R-:W-:Y:S03]  /*4d50*/  IMAD.MOV.U32 R59, RZ, RZ, 0x1 ;  /* 0x00000001ff3b7424 */ /* 0x000fe600078e00ff */
[----:B------:R-:W-:Y:S05]  /*4d60*/  PLOP3.LUT P0, PT, PT, PT, UP0, 0x80, 0x8 ;  /* 0x000000000008781c */ /* 0x000fea0003f0f008 */
[----:B------:R-:W2:Y:S01]  /*4d70*/  @UP0 LDCU.64 UR10, c[0x0][0x888] ;  /* 0x00011100ff0a07ac */ /* 0x000ea20008000a00 */
[----:B------:R-:W-:Y:S07]  /*4d80*/  @UP0 UIMAD UR8, UR36, UR4, URZ ;  /* 0x00000004240802a4 */ /* 0x000fee000f8e02ff */
[----:B------:R-:W-:Y:S01]  /*4d90*/  @!P0 PRMT R59, R0, 0x7610, R59 ;  /* 0x00007610003b8816 */ /* 0x000fe2000000003b */
[----:B--2---:R-:W-:Y:S03]  /*4da0*/  @UP0 UIMAD.WIDE UR10, UR8, 0x4, UR10 ;  /* 0x00000004080a08a5 */ /* 0x004fe6000f8e020a */
[----:B------:R-:W2:Y:S03]  /*4db0*/  @!UP0 LDCU UR8, c[0x0][0x880] ;  /* 0x00011000ff0887ac */ /* 0x000ea60008000800 */
[----:B------:R-:W-:Y:S01]  /*4dc0*/  IMAD.U32 R10, RZ, RZ, UR10 ;  /* 0x0000000aff0a7e24 */ /* 0x000fe2000f8e00ff */
[----:B------:R-:W-:Y:S05]  /*4dd0*/  MOV R11, UR11 ;  /* 0x0000000b000b7c02 */ /* 0x000fea0008000f00 */
[----:B------:R4:W5:Y:S02]  /*4de0*/  @P0 LDG.E R35, desc[UR46][R10.64] ;  /* 0x0000002e0a230981 */ /* 0x000964000c1e1900 */
[----:B--2-4-:R-:W-:Y:S07]  /*4df0*/  @!P0 IMAD.U32 R35, RZ, RZ, UR8 ;  /* 0x00000008ff238e24 */ /* 0x014fee000f8e00ff */
.L_x_94:
[----:B-----5:R-:W-:Y:S01]  /*4e00*/  @!P2 FSETP.EQ.AND P0, PT, R35, RZ, PT ;  /* 0x000000ff2300a20b */ /* 0x020fe20003f02000 */
[----:B------:R-:W-:Y:S01]  /*4e10*/  @!UPT UIADD3 URZ, UPT, UPT, URZ, URZ, URZ ;  /* 0x000000fffffff290 */ /* 0x000fe2000fffe0ff */
[----:B------:R-:W-:Y:S11]  /*4e20*/  @!P2 BRA `(.L_x_95) ;  /* 0x000000000014a947 */ /* 0x000ff60003800000 */
[----:B------:R-:W-:Y:S02]  /*4e30*/  LOP3.LUT P2, RZ, R59, 0xff, RZ, 0xc0, !PT ;  /* 0x000000ff3bff7812 */ /* 0x000fe4000784c0ff */
[----:B------:R-:W-:Y:S04]  /*4e40*/  PLOP3.LUT P0, PT, PT, PT, UP0, 0x80, 0x8 ;  /* 0x000000000008781c */ /* 0x000fe80003f0f008 */
[----:B------:R-:W-:Y:S07]  /*4e50*/  PLOP3.LUT P0, PT, P0, PT, PT, 0x8, 0x80 ;  /* 0x000000000080781c */ /* 0x000fee000070e170 */
[----:B------:R-:W-:Y:S11]  /*4e60*/  @P2 FSETP.EQ.AND P0, PT, R35, RZ, PT ;  /* 0x000000ff2300220b */ /* 0x000ff60003f02000 */
[----:B------:R-:W-:Y:S02]  /*4e70*/  @!UPT UIADD3 URZ, UPT, UPT, URZ, URZ, URZ ;  /* 0x000000fffffff290 */ /* 0x000fe4000fffe0ff */
.L_x_95:
[----:B------:R-:W-:Y:S01]  /*4e80*/  ULEA UR15, UR13, UR6, 0x3 ;  /* 0x000000060d0f7291 */ /* 0x000fe2000f8e18ff */
[----:B--2---:R-:W-:Y:S02]  /*4e90*/  SHF.L.U32 R3, R34, 0x1f, RZ ;  /* 0x0000001f22037819 */ /* 0x004fe400000006ff */
[----:B------:R-:W-:Y:S04]  /*4ea0*/  ELECT P4, URZ, PT ;  /* 0x0000000000ff782f */ /* 0x000fe80003880000 */
[----:B------:R-:W-:Y:S02]  /*4eb0*/  PLOP3.LUT P4, PT, P0, P4, PT, 0xf2, 0x2f ;  /* 0x00000000002f781c */ /* 0x000fe40000789e72 */
[----:B------:R-:W2:Y:S11]  /*4ec0*/  SYNCS.PHASECHK.TRANS64.TRYWAIT P2, [UR15+0x98], R3 ;  /* 0x00009803ff0075a7 */ /* 0x000eb6000804110f */
[----:B-1----:R-:W-:Y:S05]  /*4ed0*/  @!P4 IADD3 R20, P0, PT, R32, 0x580, RZ ;  /* 0x000005802014c810 */ /* 0x002fea0007f1e0ff */
[----:B------:R-:W-:Y:S01]  /*4ee0*/  @!P4 IMAD.X R12, RZ, RZ, R33, P0 ;  /* 0x000000ffff0cc224 */ /* 0x000fe200000e0621 */
[----:B--2---:R-:W-:Y:S07]  /*4ef0*/  @!P2 BRA `(.L_x_96) ;  /* 0x0000003400b4a947 */ /* 0x004fee0003800000 */
.L_x_178:
[----:B------:R-:W2:Y:S01]  /*4f00*/  LDC.64 R14, c[0x0][0xb10] ;  /* 0x0002c400ff0e7b82 */ /* 0x000ea20000000a00 */
[----:B------:R-:W-:Y:S01]  /*4f10*/  @!P4 R2UR UR8, R12 ;  /* 0x000000000c08c2ca */ /* 0x000fe200000e0000 */
[----:B------:R-:W-:Y:S01]  /*4f20*/  VOTEU.ALL UP3, P4 ;  /* 0x0000000000ff7886 */ /* 0x000fe20002060000 */
[----:B------:R-:W-:Y:S01]  /*4f30*/  @!P4 R2UR UR9, R20 ;  /* 0x000000001409c2ca */ /* 0x000fe200000e0000 */
[----:B------:R-:W-:Y:S01]  /*4f40*/  UIADD3 UR25, UPT, UPT, UR15, 0x80, URZ ;  /* 0x000000800f197890 */ /* 0x000fe2000fffe0ff */
[----:B------:R-:W-:Y:S03]  /*4f50*/  @P3 SHF.R.U32.HI R24, RZ, 0x10, R29 ;  /* 0x00000010ff183819 */ /* 0x000fe6000001161d */
[----:B------:R-:W4:Y:S01]  /*4f60*/  LDC.64 R10, c[0x0][0xb18] ;  /* 0x0002c600ff0a7b82 */ /* 0x000f220000000a00 */
[----:B------:R-:W-:Y:S01]  /*4f70*/  UIADD3 UR14, UPT, UPT, UR13, 0x1, URZ ;  /* 0x000000010d0e7890 */ /* 0x000fe2000fffe0ff */
[----:B------:R-:W-:Y:S01]  /*4f80*/  VIADD R27, R27, 0x1 ;  /* 0x000000011b1b7836 */ /* 0x000fe20000000000 */
[----:B------:R-:W-:Y:S01]  /*4f90*/  VOTEU.ALL UP2, P4 ;  /* 0x0000000000ff7886 */ /* 0x000fe20002040000 */
[----:B------:R-:W-:Y:S01]  /*4fa0*/  UMOV UR18, 0x0 ;  /* 0x0000000000127882 */ /* 0x000fe20000000000 */
[----:B------:R-:W-:Y:S03]  /*4fb0*/  UISETP.NE.AND UP6, UPT, UR14, 0x3, UPT ;  /* 0x000000030e00788c */ /* 0x000fe6000bfc5270 */
[----:B-1----:R-:W1:Y:S01]  /*4fc0*/  @!P1 LDC R0, c[0x0][0xb20] ;  /* 0x0002c800ff009b82 */ /* 0x002e620000000800 */
[----:B------:R-:W-:Y:S01]  /*4fd0*/  UMOV UR19, 0x10000000 ;  /* 0x1000000000137882 */ /* 0x000fe20000000000 */
[----:B------:R-:W-:Y:S01]  /*4fe0*/  IMAD.U32 R21, RZ, RZ, UR8 ;  /* 0x00000008ff157e24 */ /* 0x000fe2000f8e00ff */
[----:B------:R-:W-:Y:S05]  /*4ff0*/  @!UP3 ULEA UR8, UR13, UR6, 0xc ;  /* 0x000000060d08b291 */ /* 0x000fea000f8e60ff */
[----:B------:R-:W5:Y:S01]  /*5000*/  @!P1 LDC R3, c[0x0][0xb0c] ;  /* 0x0002c300ff039b82 */ /* 0x000f620000000800 */
[----:B------:R-:W-:Y:S01]  /*5010*/  IMAD.U32 R20, RZ, RZ, UR9 ;  /* 0x00000009ff147e24 */ /* 0x000fe2000f8e00ff */
[----:B------:R-:W-:Y:S01]  /*5020*/  UMOV UR28, UR36 ;  /* 0x00000024001c7c82 */ /* 0x000fe20008000000 */
[----:B------:R-:W-:Y:S01]  /*5030*/  @!P4 R2UR UR21, R21 ;  /* 0x000000001515c2ca */ /* 0x000fe200000e0000 */
[----:B------:R-:W-:Y:S02]  /*5040*/  @!UP3 UIADD3 UR24, UPT, UPT, UR8, 0x200, URZ ;  /* 0x000002000818b890 */ /* 0x000fe4000fffe0ff */
[----:B------:R-:W-:Y:S01]  /*5050*/  @!P4 R2UR UR20, R20 ;  /* 0x000000001414c2ca */ /* 0x000fe200000e0000 */
[----:B------:R-:W-:Y:S01]  /*5060*/  @!UP3 UIADD3 UR10, UPT, UPT, UR26, 0x20, URZ ;  /* 0x000000201a0ab890 */ /* 0x000fe2000fffe0ff */
[----:B------:R-:W-:Y:S01]  /*5070*/  @!P4 IMAD.MOV.U32 R20, RZ, RZ, 0x1000 ;  /* 0x00001000ff14c424 */ /* 0x000fe200078e00ff */
[----:B------:R-:W-:Y:S02]  /*5080*/  @!UP3 UIADD3 UR8, UPT, UPT, UR8, 0xa00, URZ ;  /* 0x00000a000808b890 */ /* 0x000fe4000fffe0ff */
[----:B------:R-:W-:Y:S01]  /*5090*/  USEL UR9, URZ, 0x1, UP6 ;  /* 0x00000001ff097887 */ /* 0x000fe2000b000000 */
[----:B------:R-:W-:Y:S01]  /*50a0*/  VOTEU.ALL UP1, P4 ;  /* 0x0000000000ff7886 */ /* 0x000fe20002020000 */
[----:B------:R-:W-:Y:S01]  /*50b0*/  UMOV UR11, UR27 ;  /* 0x0000001b000b7c82 */ /* 0x000fe20008000000 */
[----:B------:R-:W-:Y:S01]  /*50c0*/  UMOV UR12, UR36 ;  /* 0x00000024000c7c82 */ /* 0x000fe20008000000 */
[----:B------:R-:W-:Y:S02]  /*50d0*/  UPRMT UR16, UR37, 0x654, UR25 ;  /* 0x0000065425107896 */ /* 0x000fe40008000019 */
[----:B------:R-:W-:Y:S01]  /*50e0*/  LOP3.LUT R34, R34, UR9, RZ, 0x3c, !PT ;  /* 0x0000000922227c12 */ /* 0x000fe2000f8e3cff */
[----:B------:R-:W-:Y:S01]  /*50f0*/  UMOV UR9, UR25 ;  /* 0x0000001900097c82 */ /* 0x000fe20008000000 */
[----:B------:R1:W-:Y:S01]  /*5100*/  @!UP2 UTMALDG.3D [UR24], [UR20], desc[UR18] ;  /* 0x000012181400a5b4 */ /* 0x0003e20008011000 */
[----:B------:R-:W-:Y:S01]  /*5110*/  USEL UR14, UR14, URZ, UP6 ;  /* 0x000000ff0e0e7287 */ /* 0x000fe2000b000000 */
[----:B------:R-:W-:Y:S03]  /*5120*/  SHF.L.U32 R12, R34, 0x1f, RZ ;  /* 0x0000001f220c7819 */ /* 0x000fe600000006ff */
[----:B------:R-:W-:Y:S01]  /*5130*/  ULEA UR13, UR14, UR6, 0x3 ;  /* 0x000000060e0d7291 */ /* 0x000fe2000f8e18ff */
[----:B--2---:R-:W-:Y:S01]  /*5140*/  @!P1 IMAD.HI.U32 R14, R13, R14, RZ ;  /* 0x0000000e0d0e9227 */ /* 0x004fe200078e00ff */
[----:B----4-:R-:W-:Y:S01]  /*5150*/  @!P1 ISETP.NE.AND P0, PT, R10, 0x1, PT ;  /* 0x000000010a00980c */ /* 0x010fe20003f05270 */
[----:B------:R2:W-:Y:S01]  /*5160*/  @!UP1 UTMALDG.3D [UR8], [UR20], desc[UR18] ;  /* 0x00001208140095b4 */ /* 0x0005e20008011000 */
[----:B------:R2:W-:Y:S01]  /*5170*/  @!P4 SYNCS.ARRIVE.TRANS64.RED.A0TR RZ, [UR15+0x80], R20 ;  /* 0x00008014ffffc9a7 */ /* 0x0005e2000830040f */
[C---:B------:R-:W-:Y:S01]  /*5180*/  @!P1 IMAD.HI.U32 R11, R8.reuse, R11, RZ ;  /* 0x0000000b080b9227 */ /* 0x040fe200078e00ff */
[----:B------:R-:W-:Y:S02]  /*5190*/  @!P1 SHF.R.U32.HI R14, RZ, R15, R14 ;  /* 0x0000000fff0e9219 */ /* 0x000fe4000001160e */
[----:B-----5:R-:W-:Y:S02]  /*51a0*/  @!P1 ISETP.NE.AND P2, PT, R3, 0x1, PT ;  /* 0x000000010300980c */ /* 0x020fe40003f45270 */
[----:B-1----:R-:W-:Y:S02]  /*51b0*/  @!P1 SHF.R.U32.HI R9, RZ, R0, R11 ;  /* 0x00000000ff099219 */ /* 0x002fe4000001160b */
[----:B------:R-:W-:Y:S02]  /*51c0*/  @!P1 SEL R14, R13, R14, !P2 ;  /* 0x0000000e0d0e9207 */ /* 0x000fe40005000000 */
[----:B------:R-:W-:Y:S05]  /*51d0*/  @!P1 SEL R9, R8, R9, !P0 ;  /* 0x0000000908099207 */ /* 0x000fea0004000000 */
[----:B------:R-:W-:Y:S01]  /*51e0*/  @!P1 IMAD.IADD R0, R9, 0x1, -R14 ;  /* 0x0000000109009824 */ /* 0x000fe200078e0a0e */
[----:B------:R-:W-:Y:S01]  /*51f0*/  SYNCS.ARRIVE.TRANS64.RED.A1T0 RZ, [UR16], RZ ;  /* 0x000000ffffff79a7 */ /* 0x000fe20008100410 */
[----:B------:R-:W-:Y:S02]  /*5200*/  @!P1 IMAD.IADD R9, R14, 0x1, -R9 ;  /* 0x000000010e099824 */ /* 0x000fe400078e0a09 */
[----:B------:R-:W-:Y:S02]  /*5210*/  @!P1 IMAD R13, R0, R3, R13 ;  /* 0x00000003000d9224 */ /* 0x000fe400078e020d */
[----:B------:R-:W-:Y:S01]  /*5220*/  @!P1 IMAD R8, R9, R10, R8 ;  /* 0x0000000a09089224 */ /* 0x000fe200078e0208 */
[----:B------:R-:W1:Y:S02]  /*5230*/  SYNCS.PHASECHK.TRANS64.TRYWAIT P5, [UR13+0x98], R12 ;  /* 0x0000980cff0075a7 */ /* 0x000e6400080a110d */
[----:B-12---:R-:W-:Y:S05]  /*5240*/  @!P5 BRA `(.L_x_97) ;  /* 0x0000003000f8d947 */ /* 0x006fea0003800000 */
.L_x_180:
[----:B------:R-:W-:Y:S01]  /*5250*/  UIADD3 UR17, UPT, UPT, UR13, 0x80, URZ ;  /* 0x000000800d117890 */ /* 0x000fe2000fffe0ff */
[----:B-1----:R-:W-:Y:S01]  /*5260*/  @!P4 IADD3 R3, P0, PT, R32, 0x580, RZ ;  /* 0x000005802003c810 */ /* 0x002fe20007f1e0ff */
[----:B------:R-:W-:Y:S01]  /*5270*/  VOTEU.ALL UP2, P4 ;  /* 0x0000000000ff7886 */ /* 0x000fe20002040000 */
[----:B------:R-:W-:Y:S01]  /*5280*/  UMOV UR22, 0x0 ;  /* 0x0000000000167882 */ /* 0x000fe20000000000 */
[----:B------:R-:W-:Y:S01]  /*5290*/  UPRMT UR15, UR37, 0x654, UR17 ;  /* 0x00000654250f7896 */ /* 0x000fe20008000011 */
[----:B------:R-:W-:Y:S01]  /*52a0*/  @!P4 R2UR UR9, R3 ;  /* 0x000000000309c2ca */ /* 0x000fe200000e0000 */
[----:B------:R-:W-:Y:S01]  /*52b0*/  @!P4 IMAD.X R0, RZ, RZ, R33, P0 ;  /* 0x000000ffff00c224 */ /* 0x000fe200000e0621 */
[----:B------:R-:W-:Y:S01]  /*52c0*/  UMOV UR23, 0x10000000 ;  /* 0x1000000000177882 */ /* 0x000fe20000000000 */
[----:B------:R-:W-:Y:S01]  /*52d0*/  UMOV UR19, UR27 ;  /* 0x0000001b00137c82 */ /* 0x000fe20008000000 */
[----:B------:R-:W-:Y:S01]  /*52e0*/  UMOV UR20, UR36 ;  /* 0x0000002400147c82 */ /* 0x000fe20008000000 */
[----:B------:R-:W-:Y:S01]  /*52f0*/  UMOV UR11, UR27 ;  /* 0x0000001b000b7c82 */ /* 0x000fe20008000000 */
[----:B------:R-:W-:Y:S01]  /*5300*/  @!P4 R2UR UR8, R0 ;  /* 0x000000000008c2ca */ /* 0x000fe200000e0000 */
[----:B------:R-:W-:Y:S01]  /*5310*/  UMOV UR12, UR36 ;  /* 0x00000024000c7c82 */ /* 0x000fe20008000000 */
[----:B------:R-:W-:Y:S01]  /*5320*/  VOTEU.ALL UP1, P4 ;  /* 0x0000000000ff7886 */ /* 0x000fe20002020000 */
[----:B------:R-:W-:Y:S01]  /*5330*/  @P3 R2UR UR36, R24 ;  /* 0x00000000182432ca */ /* 0x000fe200000e0000 */
[----:B------:R-:W-:Y:S01]  /*5340*/  IMAD.IADD R20, R8, 0x1, R58 ;  /* 0x0000000108147824 */ /* 0x000fe200078e023a */
[----:B------:R-:W-:Y:S01]  /*5350*/  ISETP.NE.AND P0, PT, R27, 0x2, PT ;  /* 0x000000021b00780c */ /* 0x000fe20003f05270 */
[----:B------:R-:W-:Y:S01]  /*5360*/  IMAD.IADD R21, R13, 0x1, R60 ;  /* 0x000000010d157824 */ /* 0x000fe200078e023c */
[----:B------:R-:W-:Y:S01]  /*5370*/  @!UP1 UIADD3 UR18, UPT, UPT, UR26, 0x10, URZ ;  /* 0x000000101a129890 */ /* 0x000fe2000fffe0ff */
[----:B------:R-:W-:Y:S01]  /*5380*/  IMAD.U32 R10, RZ, RZ, UR9 ;  /* 0x00000009ff0a7e24 */ /* 0x000fe2000f8e00ff */
[----:B------:R-:W-:Y:S01]  /*5390*/  @!UP1 UIADD3 UR10, UPT, UPT, UR26, 0x30, URZ ;  /* 0x000000301a0a9890 */ /* 0x000fe2000fffe0ff */
[----:B------:R-:W-:Y:S01]  /*53a0*/  SEL R0, RZ, 0x1, P0 ;  /* 0x00000001ff007807 */ /* 0x000fe20000000000 */
[----:B------:R-:W-:Y:S01]  /*53b0*/  UMOV UR9, UR17 ;  /* 0x0000001100097c82 */ /* 0x000fe20008000000 */
[----:B------:R-:W-:Y:S01]  /*53c0*/  SEL R27, R27, RZ, P0 ;  /* 0x000000ff1b1b7207 */ /* 0x000fe20000000000 */
[----:B------:R-:W-:Y:S01]  /*53d0*/  IMAD.U32 R11, RZ, RZ, UR8 ;  /* 0x00000008ff0b7e24 */ /* 0x000fe2000f8e00ff */
[----:B------:R-:W-:Y:S01]  /*53e0*/  @!P4 R2UR UR24, R10 ;  /* 0x000000000a18c2ca */ /* 0x000fe200000e0000 */
[----:B------:R-:W-:Y:S01]  /*53f0*/  @!UP1 ULEA UR8, UR14, UR6, 0xc ;  /* 0x000000060e089291 */ /* 0x000fe2000f8e60ff */
[----:B------:R-:W-:Y:S02]  /*5400*/  LOP3.LUT R25, R25, R0, RZ, 0x3c, !PT ;  /* 0x0000000019197212 */ /* 0x000fe400078e3cff */
[----:B------:R-:W-:Y:S01]  /*5410*/  @!P4 R2UR UR25, R11 ;  /* 0x000000000b19c2ca */ /* 0x000fe200000e0000 */
[----:B------:R-:W-:Y:S02]  /*5420*/  @!UP1 UIADD3 UR16, UPT, UPT, UR8, 0x200, URZ ;  /* 0x0000020008109890 */ /* 0x000fe4000fffe0ff */
[----:B------:R-:W-:Y:S01]  /*5430*/  @!UP1 UIADD3 UR8, UPT, UPT, UR8, 0xa00, URZ ;  /* 0x00000a0008089890 */ /* 0x000fe2000fffe0ff */
[----:B------:R-:W-:Y:S09]  /*5440*/  VOTEU.ALL UP1, P4 ;  /* 0x0000000000ff7886 */ /* 0x000ff20002020000 */
[----:B------:R2:W-:Y:S01]  /*5450*/  @!UP2 UTMALDG.3D [UR16], [UR24], desc[UR22] ;  /* 0x000016101800a5b4 */ /* 0x0005e20008011000 */
[----:B------:R2:W-:Y:S01]  /*5460*/  @!UP1 UTMALDG.3D [UR8], [UR24], desc[UR22] ;  /* 0x00001608180095b4 */ /* 0x0005e20008011000 */
[----:B------:R2:W-:Y:S01]  /*5470*/  @!P4 SYNCS.ARRIVE.TRANS64.RED.A0TR RZ, [UR13+0x80], R23 ;  /* 0x00008017ffffc9a7 */ /* 0x0005e2000830040d */
[----:B------:R-:W-:Y:S04]  /*5480*/  UIADD3 UR13, UPT, UPT, UR14, 0x1, URZ ;  /* 0x000000010e0d7890 */ /* 0x000fe8000fffe0ff */
[----:B------:R-:W-:Y:S04]  /*5490*/  UISETP.NE.AND UP1, UPT, UR13, 0x3, UPT ;  /* 0x000000030d00788c */ /* 0x000fe8000bf25270 */
[----:B------:R-:W-:Y:S02]  /*54a0*/  USEL UR14, URZ, 0x1, UP1 ;  /* 0x00000001ff0e7887 */ /* 0x000fe40008800000 */
[----:B------:R-:W-:Y:S02]  /*54b0*/  USEL UR13, UR13, URZ, UP1 ;  /* 0x000000ff0d0d7287 */ /* 0x000fe40008800000 */
[----:B------:R-:W-:Y:S02]  /*54c0*/  UPLOP3.LUT UP1, UPT, UPT, UPT, UPT, 0x80, 0x8 ;  /* 0x000000000008789c */ /* 0x000fe40003f2f070 */
[----:B------:R-:W-:Y:S01]  /*54d0*/  LOP3.LUT R34, R34, UR14, RZ, 0x3c, !PT ;  /* 0x0000000e22227c12 */ /* 0x000fe2000f8e3cff */
[----:B------:R-:W-:Y:S01]  /*54e0*/  SYNCS.ARRIVE.TRANS64.RED.A1T0 RZ, [UR15], RZ ;  /* 0x000000ffffff79a7 */ /* 0x000fe2000810040f */
[----:B------:R-:W-:Y:S07]  /*54f0*/  @P3 BRA `(.L_x_98) ;  /* 0xfffffff000e43947 */ /* 0x000fee000383ffff */
[----:B------:R-:W-:Y:S01]  /*5500*/  UIADD3 UR6, UPT, UPT, UR6, 0x98, URZ ;  /* 0x0000009806067890 */ /* 0x000fe2000fffe0ff */
[----:B------:R-:W-:-:S03]  /*5510*/  SHF.L.U32 R3, R34, 0x1f, RZ ;  /* 0x0000001f22037819 */ /* 0x000fc600000006ff */
[----:B------:R-:W-:-:S09]  /*5520*/  ULEA UR4, UR13, UR6, 0x3 ;  /* 0x000000060d047291 */ /* 0x000fd2000f8e18ff */
[----:B------:R-:W1:Y:S02]  /*5530*/  SYNCS.PHASECHK.TRANS64.TRYWAIT P0, [UR4], R3 ;  /* 0x00000003ff0075a7 */ /* 0x000e640008001104 */
[----:B-1----:R-:W-:Y:S05]  /*5540*/  @!P0 BRA `(.L_x_99) ;  /* 0x0000003000508947 */ /* 0x002fea0003800000 */
.L_x_182:
        /* <DEDUP_REMOVED lines=9> */
.L_x_184:
[----:B------:R-:W-:-:S04]  /*55e0*/  UIADD3 UR5, UPT, UPT, UR5, 0x1, URZ ;  /* 0x0000000105057890 */ /* 0x000fc8000fffe0ff */
[----:B------:R-:W-:-:S04]  /*55f0*/  UISETP.NE.AND UP0, UPT, UR5, 0x3, UPT ;  /* 0x000000030500788c */ /* 0x000fc8000bf05270 */
[----:B------:R-:W-:Y:S02]  /*5600*/  USEL UR4, URZ, 0x1, UP0 ;  /* 0x00000001ff047887 */ /* 0x000fe40008000000 */
[----:B------:R-:W-:-:S04]  /*5610*/  USEL UR5, UR5, URZ, UP0 ;  /* 0x000000ff05057287 */ /* 0x000fc80008000000 */
[----:B------:R-:W-:Y:S01]  /*5620*/  ULEA UR5, UR5, UR6, 0x3 ;  /* 0x0000000605057291 */ /* 0x000fe2000f8e18ff */
[----:B-1----:R-:W-:-:S04]  /*5630*/  LOP3.LUT R3, R34, UR4, RZ, 0x3c, !PT ;  /* 0x0000000422037c12 */ /* 0x002fc8000f8e3cff */
[----:B------:R-:W-:Y:S01]  /*5640*/  SHF.L.U32 R3, R3, 0x1f, RZ ;  /* 0x0000001f03037819 */ /* 0x000fe200000006ff */
[----:B------:R-:W-:-:S07]  /*5650*/  IMAD.U32 R0, RZ, RZ, UR5 ;  /* 0x00000005ff007e24 */ /* 0x000fce000f8e00ff */
.L_x_101:
[----:B-1----:R1:W4:Y:S02]  /*5660*/  SYNCS.PHASECHK.TRANS64.TRYWAIT P0, [R0+URZ], R3 ;  /* 0x00000003000075a7 */ /* 0x00232400080011ff */
[----:B----4-:R-:W-:Y:S05]  /*5670*/  @!P0 NANOSLEEP.SYNCS 0x989680 ;  /* 0x009896800000895d */ /* 0x010fea0003900000 */
[----:B------:R-:W4:Y:S02]  /*5680*/  @!P0 SYNCS.PHASECHK.TRANS64 P0, [R0+URZ], R3 ;  /* 0x00000003000085a7 */ /* 0x000f2400080010ff */
[----:B--2-4-:R-:W-:Y:S05]  /*5690*/  @P0 EXIT ;  /* 0x000000000000094d */ /* 0x014fea0003800000 */
[----:B------:R-:W-:Y:S05]  /*56a0*/  BRA `(.L_x_101) ;  /* 0xfffffffc00ec7947 */ /* 0x000fea000383ffff */
.L_x_89:
[----:B------:R-:W-:-:S06]  /*56b0*/  UISETP.GE.AND UP1, UPT, UR10, 0x4, UPT ;  /* 0x000000040a00788c */ /* 0x000fcc000bf26270 */
[----:B------:R-:W-:-:S13]  /*56c0*/  PLOP3.LUT P0, PT, PT, PT, UP1, 0x80, 0x8 ;  /* 0x000000000008781c */ /* 0x000fda0003f0f018 */
[----:B------:R-:W-:Y:S05]  /*56d0*/  @!P0 EXIT ;  /* 0x000000000000894d */ /* 0x000fea0003800000 */
[----:B------:R-:W-:Y:S01]  /*56e0*/  BAR.SYNC.DEFER_BLOCKING 0x6, 0xa0 ;  /* 0x0182800000007b1d */ /* 0x000fe20000010000 */
[----:B------:R-:W-:Y:S01]  /*56f0*/  IMAD.SHL.U32 R4, R70, 0x200000, RZ ;  /* 0x0020000046047824 */ /* 0x000fe200078e00ff */
[----:B------:R-:W-:Y:S01]  /*5700*/  CS2R R72, SRZ ;  /* 0x0000000000487805 */ /* 0x000fe2000001ff00 */
[C---:B------:R-:W-:Y:S02]  /*5710*/  IMAD.SHL.U32 R69, R74.reuse, 0x10, RZ ;  /* 0x000000104a457824 */ /* 0x040fe400078e00ff */
[----:B------:R-:W-:Y:S01]  /*5720*/  IMAD.U32 R33, R74, 0x10000, RZ ;  /* 0x000100004a217824 */ /* 0x000fe200078e00ff */
[----:B------:R-:W-:Y:S02]  /*5730*/  UMOV UR48, 0x400 ;  /* 0x0000040000307882 */ /* 0x000fe40000000000 */
[----:B------:R-:W1:Y:S01]  /*5740*/  LDC R63, c[0x0][0x370] ;  /* 0x0000dc00ff3f7b82 */ /* 0x000e620000000800 */
[----:B------:R-:W-:Y:S01]  /*5750*/  ULEA UR48, UR37, UR48, 0x18 ;  /* 0x0000003025307291 */ /* 0x000fe2000f8ec0ff */
[----:B------:R-:W-:Y:S01]  /*5760*/  LOP3.LUT R4, R4, 0x200000, RZ, 0xc0, !PT ;  /* 0x0020000004047812 */ /* 0x000fe200078ec0ff */
[----:B------:R-:W-:Y:S01]  /*5770*/  IMAD.SHL.U32 R68, R74, 0x2, RZ ;  /* 0x000000024a447824 */ /* 0x000fe200078e00ff */
[C---:B------:R-:W-:Y:S01]  /*5780*/  LOP3.LUT R5, R69.reuse, 0x40, RZ, 0xc0, !PT ;  /* 0x0000004045057812 */ /* 0x040fe200078ec0ff */
[----:B------:R-:W-:Y:S01]  /*5790*/  IMAD.SHL.U32 R3, R70, 0x200, RZ ;  /* 0x0000020046037824 */ /* 0x000fe200078e00ff */
[----:B------:R-:W-:Y:S01]  /*57a0*/  LOP3.LUT R2, R69, 0x5b0, RZ, 0xc0, !PT ;  /* 0x000005b045027812 */ /* 0x000fe200078ec0ff */
[----:B------:R-:W-:Y:S01]  /*57b0*/  IMAD.MOV.U32 R30, RZ, RZ, RZ ;  /* 0x000000ffff1e7224 */ /* 0x000fe200078e00ff */
[----:B------:R-:W2:Y:S01]  /*57c0*/  LDC R28, c[0x0][0xb0c] ;  /* 0x0002c300ff1c7b82 */ /* 0x000ea20000000800 */
[----:B------:R-:W-:Y:S01]  /*57d0*/  LOP3.LUT R33, R4, 0x400000, R33, 0xf8, !PT ;  /* 0x0040000004217812 */ /* 0x000fe200078ef821 */
[----:B------:R-:W-:Y:S01]  /*57e0*/  IMAD.MOV.U32 R78, RZ, RZ, RZ ;  /* 0x000000ffff4e7224 */ /* 0x000fe200078e00ff */
[----:B------:R-:W-:Y:S01]  /*57f0*/  LOP3.LUT R68, R5, 0x8, R68, 0xf8, !PT ;  /* 0x0000000805447812 */ /* 0x000fe200078ef844 */
[----:B------:R-:W3:Y:S01]  /*5800*/  LDCU.64 UR54, c[0x0][0x348] ;  /* 0x00006900ff3677ac */ /* 0x000ee20008000a00 */
[----:B------:R-:W-:-:S02]  /*5810*/  LOP3.LUT R3, R2, 0x200, R3, 0xf8, !PT ;  /* 0x0000020002037812 */ /* 0x000fc400078ef803 */
[----:B------:R-:W-:Y:S01]  /*5820*/  LOP3.LUT P0, RZ, R69, 0x40, RZ, 0xc0, !PT ;  /* 0x0000004045ff7812 */ /* 0x000fe2000780c0ff */
[----:B------:R-:W4:Y:S01]  /*5830*/  LDC R61, c[0x0][0xb20] ;  /* 0x0002c800ff3d7b82 */ /* 0x000f220000000800 */
[----:B------:R-:W3:Y:S01]  /*5840*/  LDS R0, [UR48+0x170] ;  /* 0x00017030ff007984 */ /* 0x000ee20008000800 */
[----:B------:R-:W-:Y:S01]  /*5850*/  LOP3.LUT R68, R3, R68, RZ, 0xfc, !PT ;  /* 0x0000004403447212 */ /* 0x000fe200078efcff */
[----:B------:R-:W1:Y:S01]  /*5860*/  LDCU.64 UR38, c[0x0][0x888] ;  /* 0x00011100ff2677ac */ /* 0x000e620008000a00 */
[----:B------:R-:W-:Y:S01]  /*5870*/  LOP3.LUT R74, R74, 0x60, RZ, 0xc0, !PT ;  /* 0x000000604a4a7812 */ /* 0x000fe200078ec0ff */
[----:B------:R-:W1:Y:S03]  /*5880*/  LDCU.64 UR44, c[0x0][0x890] ;  /* 0x00011200ff2c77ac */ /* 0x000e660008000a00 */
[----:B------:R-:W1:Y:S01]  /*5890*/  LDC R27, c[0x0][0xb30] ;  /* 0x0002cc00ff1b7b82 */ /* 0x000e620000000800 */
[----:B------:R-:W-:Y:S01]  /*58a0*/  UMOV UR51, 0x1 ;  /* 0x0000000100337882 */ /* 0x000fe20000000000 */
[----:B------:R-:W-:Y:S01]  /*58b0*/  UIADD3 UR52, UPT, UPT, UR48, 0x200, URZ ;  /* 0x0000020030347890 */ /* 0x000fe2000fffe0ff */
[----:B------:R-:W-:Y:S01]  /*58c0*/  UMOV UR56, URZ ;  /* 0x000000ff00387c82 */ /* 0x000fe20008000000 */
[----:B------:R-:W-:-:S04]  /*58d0*/  UMOV UR50, URZ ;  /* 0x000000ff00327c82 */ /* 0x000fc80008000000 */
[----:B------:R-:W1:Y:S01]  /*58e0*/  LDC.64 R56, c[0x0][0xb10] ;  /* 0x0002c400ff387b82 */ /* 0x000e620000000a00 */
[----:B------:R-:W-:-:S07]  /*58f0*/  UMOV UR49, URZ ;  /* 0x000000ff00317c82 */ /* 0x000fce0008000000 */
[----:B------:R-:W1:Y:S08]  /*5900*/  LDC.64 R24, c[0x0][0xb18] ;  /* 0x0002c600ff187b82 */ /* 0x000e700000000a00 */
[----:B------:R-:W1:Y:S08]  /*5910*/  LDC.64 R22, c[0x0][0xb28] ;  /* 0x0002ca00ff167b82 */ /* 0x000e700000000a00 */
[----:B------:R-:W1:Y:S01]  /*5920*/  LDC.64 R54, c[0x0][0x8b0] ;  /* 0x00022c00ff367b82 */ /* 0x000e620000000a00 */
[----:B---3--:R-:W-:Y:S01]  /*5930*/  IMAD.IADD R33, R0, 0x1, R33 ;  /* 0x0000000100217824 */ /* 0x008fe200078e0221 */
[----:B------:R-:W-:-:S06]  /*5940*/  P2R R0, PR, RZ, 0x1 ;  /* 0x00000001ff007803 */ /* 0x000fcc0000000000 */
[----:B------:R-:W3:Y:S08]  /*5950*/  LDC.64 R52, c[0x0][0x8a8] ;  /* 0x00022a00ff347b82 */ /* 0x000ef00000000a00 */
[----:B--2-4-:R-:W1:Y:S02]  /*5960*/  LDC R62, c[0x0][0x374] ;  /* 0x0000dd00ff3e7b82 */ /* 0x014e640000000800 */
.L_x_132:
[----:B------:R-:W-:Y:S02]  /*5970*/  LEA R0, R78, UR48, 0x3 ;  /* 0x000000304e007c11 */ /* 0x000fe4000f8e18ff */
[----:B------:R-:W-:Y:S02]  /*5980*/  SHF.L.U32 R3, R72, 0x1f, RZ ;  /* 0x0000001f48037819 */ /* 0x000fe400000006ff */
[----:B------:R-:W-:Y:S02]  /*5990*/  LEA R16, R78, UR48, 0x4 ;  /* 0x000000304e107c11 */ /* 0x000fe4000f8e20ff */
[----:B------:R-:W2:Y:S02]  /*59a0*/  SYNCS.PHASECHK.TRANS64.TRYWAIT P0, [R0+URZ+0xc0], R3 ;  /* 0x0000c003000075a7 */ /* 0x000ea400080011ff */
[----:B-12---:R-:W-:Y:S05]  /*59b0*/  @!P0 BRA `(.L_x_102) ;  /* 0x0000002c00648947 */ /* 0x006fea0003800000 */
.L_x_185:
[----:B------:R-:W4:Y:S01]  /*59c0*/  LDC.64 R12, c[0x0][0xb10] ;  /* 0x0002c400ff0c7b82 */ /* 0x000f220000000a00 */
[----:B------:R-:W3:Y:S01]  /*59d0*/  LDS.128 R16, [R16+0x150] ;  /* 0x0001500010107984 */ /* 0x000ee20000000c00 */
[----:B-1----:R-:W-:Y:S01]  /*59e0*/  ISETP.NE.AND P1, PT, R27, 0x1, PT ;  /* 0x000000011b00780c */ /* 0x002fe20003f25270 */
[----:B--2---:R-:W-:Y:S01]  /*59f0*/  VIADD R0, R0, 0xd0 ;  /* 0x000000d000007836 */ /* 0x004fe20000000000 */
[----:B------:R-:W-:Y:S04]  /*5a00*/  ISETP.GE.AND P0, PT, R26, 0x1, PT ;  /* 0x000000011a00780c */ /* 0x000fe80003f06270 */
[----:B------:R-:W1:Y:S01]  /*5a10*/  LDC.64 R10, c[0x0][0xb18] ;  /* 0x0002c600ff0a7b82 */ /* 0x000e620000000a00 */
[----:B------:R-:W-:Y:S01]  /*5a20*/  PRMT R0, RZ, 0x654, R0 ;  /* 0x00000654ff007816 */ /* 0x000fe20000000000 */
[----:B------:R-:W-:Y:S01]  /*5a30*/  @!PT LDS RZ, [RZ] ;  /* 0x00000000fffff984 */ /* 0x000fe20000000800 */
[----:B------:R-:W-:Y:S01]  /*5a40*/  @!PT LDS RZ, [RZ] ;  /* 0x00000000fffff984 */ /* 0x000fe20000000800 */
[----:B------:R-:W-:Y:S01]  /*5a50*/  @!PT LDS RZ, [RZ] ;  /* 0x00000000fffff984 */ /* 0x000fe20000000800 */
[----:B------:R-:W-:Y:S01]  /*5a60*/  @!PT LDS RZ, [RZ] ;  /* 0x00000000fffff984 */ /* 0x000fe20000000800 */
[----:B------:R2:W-:Y:S06]  /*5a70*/  MEMBAR.ALL.CTA ;  /* 0x0000000000007992 */ /* 0x0005ec0000008000 */
[----:B--2---:R-:W2:Y:S01]  /*5a80*/  FENCE.VIEW.ASYNC.S ;  /* 0x00000000000073c6 */ /* 0x004ea20000000000 */
[----:B------:R-:W1:Y:S08]  /*5a90*/  @!P1 LDC R14, c[0x0][0xb20] ;  /* 0x0002c800ff0e9b82 */ /* 0x000e700000000800 */
[----:B------:R-:W1:Y:S01]  /*5aa0*/  @!P1 LDC R9, c[0x0][0xb0c] ;  /* 0x0002c300ff099b82 */ /* 0x000e620000000800 */
[----:B--2---:R2:W-:Y:S01]  /*5ab0*/  SYNCS.ARRIVE.TRANS64.RED.A1T0 RZ, [R0+URZ], RZ ;  /* 0x000000ff00ff79a7 */ /* 0x0045e200081004ff */
[----:B---3--:R-:W-:Y:S04]  /*5ac0*/  LOP3.LUT P4, RZ, R18, 0x1, RZ, 0xc0, !PT ;  /* 0x0000000112ff7812 */ /* 0x008fe8000788c0ff */
[----:B------:R-:W-:Y:S09]  /*5ad0*/  P2R R75, PR, RZ, 0x10 ;  /* 0x00000010ff4b7803 */ /* 0x000ff20000000000 */
[----:B------:R-:W-:Y:S02]  /*5ae0*/  @P4 MOV R31, R16 ;  /* 0x00000010001f4202 */ /* 0x000fe40000000f00 */
[----:B------:R-:W-:Y:S01]  /*5af0*/  @P4 LOP3.LUT R29, R17, 0xffff, RZ, 0xc0, !PT ;  /* 0x0000ffff111d4812 */ /* 0x000fe200078ec0ff */
[----:B--2-4-:R-:W-:Y:S06]  /*5b00*/  @!P0 BRA `(.L_x_103) ;  /* 0x0000000000a48947 */ /* 0x014fec0003800000 */
[----:B------:R-:W-:Y:S01]  /*5b10*/  IMAD.HI.U32 R36, R62, R25, RZ ;  /* 0x000000193e247227 */ /* 0x000fe200078e00ff */
[----:B------:R-:W-:Y:S02]  /*5b20*/  ISETP.NE.AND P0, PT, R24, 0x1, PT ;  /* 0x000000011800780c */ /* 0x000fe40003f05270 */
[----:B------:R-:W-:Y:S01]  /*5b30*/  ISETP.NE.AND P2, PT, R26, 0x1, PT ;  /* 0x000000011a00780c */ /* 0x000fe20003f45270 */
[-C--:B------:R-:W-:Y:S01]  /*5b40*/  IMAD.HI.U32 R34, R63, R56.reuse, RZ ;  /* 0x000000383f227227 */ /* 0x080fe200078e00ff */
[----:B------:R-:W-:Y:S02]  /*5b50*/  SHF.R.U32.HI R37, RZ, R61, R36 ;  /* 0x0000003dff257219 */ /* 0x000fe40000011624 */
[----:B------:R-:W-:Y:S01]  /*5b60*/  ISETP.NE.AND P3, PT, R28, 0x1, PT ;  /* 0x000000011c00780c */ /* 0x000fe20003f65270 */
[----:B------:R-:W-:Y:S01]  /*5b70*/  IMAD.HI.U32 R40, R29, R25, RZ ;  /* 0x000000191d287227 */ /* 0x000fe200078e00ff */
[----:B------:R-:W-:Y:S02]  /*5b80*/  SHF.R.U32.HI R34, RZ, R57, R34 ;  /* 0x00000039ff227219 */ /* 0x000fe40000011622 */
[----:B------:R-:W-:Y:S01]  /*5b90*/  SEL R3, R62, R37, !P0 ;  /* 0x000000253e037207 */ /* 0x000fe20004000000 */
[----:B------:R-:W-:Y:S01]  /*5ba0*/  IMAD.HI.U32 R38, R31, R56, RZ ;  /* 0x000000381f267227 */ /* 0x000fe200078e00ff */
[----:B------:R-:W-:Y:S03]  /*5bb0*/  SEL R7, R63, R34, !P3 ;  /* 0x000000223f077207 */ /* 0x000fe60005800000 */
[-C--:B------:R-:W-:Y:S01]  /*5bc0*/  IMAD.HI.U32 R34, R3, R22.reuse, RZ ;  /* 0x0000001603227227 */ /* 0x080fe200078e00ff */
[----:B------:R-:W-:Y:S03]  /*5bd0*/  SHF.R.U32.HI R38, RZ, R57, R38 ;  /* 0x00000039ff267219 */ /* 0x000fe60000011626 */
[----:B------:R-:W-:Y:S01]  /*5be0*/  IMAD.HI.U32 R36, R7, R22, RZ ;  /* 0x0000001607247227 */ /* 0x000fe200078e00ff */
[----:B------:R-:W-:Y:S02]  /*5bf0*/  @P2 SHF.R.U32.HI R3, RZ, R23, R34 ;  /* 0x00000017ff032219 */ /* 0x000fe40000011622 */
[----:B------:R-:W-:Y:S02]  /*5c00*/  SHF.R.U32.HI R34, RZ, R61, R40 ;  /* 0x0000003dff227219 */ /* 0x000fe40000011628 */
[----:B------:R-:W-:Y:S01]  /*5c10*/  @P2 SHF.R.U32.HI R7, RZ, R23, R36 ;  /* 0x00000017ff072219 */ /* 0x000fe20000011624 */
[C---:B------:R-:W-:Y:S01]  /*5c20*/  IMAD R2, R26.reuse, R3, RZ ;  /* 0x000000031a027224 */ /* 0x040fe200078e02ff */
[----:B------:R-:W-:Y:S02]  /*5c30*/  SEL R5, R29, R34, !P0 ;  /* 0x000000221d057207 */ /* 0x000fe40004000000 */
[----:B------:R-:W-:Y:S01]  /*5c40*/  SEL R3, R31, R38, !P3 ;  /* 0x000000261f037207 */ /* 0x000fe20005800000 */
[----:B------:R-:W-:Y:S01]  /*5c50*/  IMAD R4, R26, R7, RZ ;  /* 0x000000071a047224 */ /* 0x000fe200078e02ff */
[C---:B------:R-:W-:Y:S01]  /*5c60*/  ISETP.GE.AND P0, PT, R5.reuse, R2, PT ;  /* 0x000000020500720c */ /* 0x040fe20003f06270 */
[----:B------:R-:W-:Y:S03]  /*5c70*/  IMAD.HI.U32 R6, R5, R22, RZ ;  /* 0x0000001605067227 */ /* 0x000fe600078e00ff */
[----:B------:R-:W-:Y:S01]  /*5c80*/  ISETP.GE.OR P0, PT, R3, R4, P0 ;  /* 0x000000040300720c */ /* 0x000fe20000706670 */
[----:B------:R-:W-:Y:S01]  /*5c90*/  IMAD.MOV R4, RZ, RZ, -R3 ;  /* 0x000000ffff047224 */ /* 0x000fe200078e0a03 */
[-C--:B------:R-:W-:Y:S03]  /*5ca0*/  SHF.R.U32.HI R6, RZ, R23.reuse, R6 ;  /* 0x00000017ff067219 */ /* 0x080fe60000011606 */
[----:B------:R-:W-:Y:S01]  /*5cb0*/  IMAD R31, R28, R4, R31 ;  /* 0x000000041c1f7224 */ /* 0x000fe200078e021f */
[----:B------:R-:W-:Y:S05]  /*5cc0*/  SEL R15, R5, R6, !P2 ;  /* 0x00000006050f7207 */ /* 0x000fea0005000000 */
[----:B------:R-:W-:Y:S02]  /*5cd0*/  IMAD.MOV R6, RZ, RZ, -R15 ;  /* 0x000000ffff067224 */ /* 0x000fe400078e0a0f */
[C---:B------:R-:W-:Y:S04]  /*5ce0*/  @!P0 IMAD.HI.U32 R2, R3.reuse, R22, RZ ;  /* 0x0000001603028227 */ /* 0x040fe800078e00ff */
[----:B------:R-:W-:Y:S01]  /*5cf0*/  IMAD R6, R26, R6, R5 ;  /* 0x000000061a067224 */ /* 0x000fe200078e0205 */
[----:B------:R-:W-:Y:S04]  /*5d00*/  @!P0 SHF.R.U32.HI R2, RZ, R23, R2 ;  /* 0x00000017ff028219 */ /* 0x000fe80000011602 */
[----:B------:R-:W-:Y:S02]  /*5d10*/  @!P0 SEL R0, R3, R2, !P2 ;  /* 0x0000000203008207 */ /* 0x000fe40005000000 */
[----:B------:R-:W-:Y:S02]  /*5d20*/  IADD3 R2, PT, PT, -R5, RZ, RZ ;  /* 0x000000ff05027210 */ /* 0x000fe40007ffe1ff */
[----:B------:R-:W-:Y:S01]  /*5d30*/  @!P0 IADD3 R8, PT, PT, R15, -R0, RZ ;  /* 0x800000000f088210 */ /* 0x000fe20007ffe0ff */
[----:B------:R-:W-:Y:S02]  /*5d40*/  @!P0 IMAD R0, R7, R6, R0 ;  /* 0x0000000607008224 */ /* 0x000fe400078e0200 */
[----:B------:R-:W-:Y:S02]  /*5d50*/  IMAD R29, R24, R2, R29 ;  /* 0x00000002181d7224 */ /* 0x000fe400078e021d */
[----:B------:R-:W-:Y:S02]  /*5d60*/  @!P0 IMAD R5, R8, R26, R3 ;  /* 0x0000001a08058224 */ /* 0x000fe400078e0203 */
[----:B------:R-:W-:Y:S04]  /*5d70*/  @!P0 IMAD.MOV.U32 R3, RZ, RZ, R0 ;  /* 0x000000ffff038224 */ /* 0x000fe800078e0000 */
[----:B------:R-:W-:Y:S02]  /*5d80*/  IMAD R31, R3, R28, R31 ;  /* 0x0000001c031f7224 */ /* 0x000fe400078e021f */
[----:B------:R-:W-:Y:S07]  /*5d90*/  IMAD R29, R5, R24, R29 ;  /* 0x00000018051d7224 */ /* 0x000fee00078e021d */
.L_x_103:
[----:B-1----:R-:W-:Y:S01]  /*5da0*/  @!P1 ISETP.NE.AND P0, PT, R10, 0x1, PT ;  /* 0x000000010a00980c */ /* 0x002fe20003f05270 */
[----:B------:R-:W-:Y:S01]  /*5db0*/  @!P1 IMAD.HI.U32 R0, R31, R12, RZ ;  /* 0x0000000c1f009227 */ /* 0x000fe200078e00ff */
[----:B------:R-:W-:Y:S01]  /*5dc0*/  @!P1 ISETP.NE.AND P2, PT, R9, 0x1, PT ;  /* 0x000000010900980c */ /* 0x000fe20003f45270 */
[----:B------:R-:W-:Y:S01]  /*5dd0*/  ULOP3.LUT UP0, URZ, UR52, 0x90, URZ, 0xc0, !UPT ;  /* 0x0000009034ff7892 */ /* 0x000fe2000f80c0ff */
[----:B------:R-:W-:Y:S01]  /*5de0*/  R2UR UR42, R21 ;  /* 0x00000000152a72ca */ /* 0x000fe200000e0000 */
[----:B------:R-:W-:Y:S01]  /*5df0*/  @!P1 IMAD.HI.U32 R3, R29, R11, RZ ;  /* 0x0000000b1d039227 */ /* 0x000fe200078e00ff */
[----:B------:R-:W-:Y:S02]  /*5e00*/  @!P1 SHF.R.U32.HI R0, RZ, R13, R0 ;  /* 0x0000000dff009219 */ /* 0x000fe40000011600 */
[----:B------:R-:W-:Y:S01]  /*5e10*/  R2UR UR41, R20 ;  /* 0x00000000142972ca */ /* 0x000fe200000e0000 */
[----:B------:R-:W-:Y:S01]  /*5e20*/  VIADD R78, R78, 0x1 ;  /* 0x000000014e4e7836 */ /* 0x000fe20000000000 */
[----:B------:R-:W-:Y:S02]  /*5e30*/  @!P1 SHF.R.U32.HI R2, RZ, R14, R3 ;  /* 0x0000000eff029219 */ /* 0x000fe40000011603 */
[----:B------:R-:W-:Y:S02]  /*5e40*/  @!P1 SEL R3, R31, R0, !P2 ;  /* 0x000000001f039207 */ /* 0x000fe40005000000 */
[----:B------:R-:W-:Y:S02]  /*5e50*/  @!P1 SEL R2, R29, R2, !P0 ;  /* 0x000000021d029207 */ /* 0x000fe40004000000 */
[----:B------:R-:W-:Y:S01]  /*5e60*/  @P4 SHF.R.U32.HI R71, RZ, 0x10, R17 ;  /* 0x00000010ff474819 */ /* 0x000fe20000011611 */
[----:B------:R-:W-:Y:S02]  /*5e70*/  USHF.L.U32 UR42, UR42, 0x6, URZ ;  /* 0x000000062a2a7899 */ /* 0x000fe400080006ff */
[----:B------:R-:W-:Y:S02]  /*5e80*/  @!P1 IMAD.IADD R0, R2, 0x1, -R3 ;  /* 0x0000000102009824 */ /* 0x000fe400078e0a03 */
[----:B------:R-:W-:Y:S01]  /*5e90*/  @!P1 IMAD.IADD R2, R3, 0x1, -R2 ;  /* 0x0000000103029824 */ /* 0x000fe200078e0a02 */
[----:B------:R-:W-:Y:S01]  /*5ea0*/  USHF.L.U32 UR41, UR41, 0x6, URZ ;  /* 0x0000000629297899 */ /* 0x000fe200080006ff */
[----:B------:R-:W-:Y:S02]  /*5eb0*/  @!P1 IMAD R31, R0, R9, R31 ;  /* 0x00000009001f9224 */ /* 0x000fe400078e021f */
[----:B------:R-:W-:Y:S01]  /*5ec0*/  @!P1 IMAD R29, R2, R10, R29 ;  /* 0x0000000a021d9224 */ /* 0x000fe200078e021d */
[----:B------:R-:W-:Y:S08]  /*5ed0*/  BRA.U !UP0, `(.L_x_104) ;  /* 0x00000001087c7547 */ /* 0x000ff0000b800000 */
[----:B------:R-:W1:Y:S01]  /*5ee0*/  LDCU.64 UR8, c[0x4][0x80] ;  /* 0x01001000ff0877ac */ /* 0x000e620008000a00 */
[----:B------:R-:W-:Y:S01]  /*5ef0*/  MOV R2, 0x0 ;  /* 0x0000000000027802 */ /* 0x000fe20000000f00 */
[----:B------:R-:W-:Y:S02]  /*5f00*/  HFMA2 R12, -RZ, RZ, 0, 5.9604644775390625e-08 ;  /* 0x00000001ff0c7431 */ /* 0x000fe400000001ff */
[----:B------:R-:W-:Y:S01]  /*5f10*/  IMAD.MOV.U32 R8, RZ, RZ, 0x70 ;  /* 0x00000070ff087424 */ /* 0x000fe200078e00ff */
[----:B------:R2:W3:Y:S01]  /*5f20*/  LDC.64 R14, c[0x4][R2] ;  /* 0x01000000020e7b82 */ /* 0x0004e20000000a00 */
[----:B------:R-:W4:Y:S01]  /*5f30*/  LDCU.64 UR6, c[0x4][0x88] ;  /* 0x01001100ff0677ac */ /* 0x000f220008000a00 */
[----:B------:R-:W-:Y:S01]  /*5f40*/  IMAD.MOV.U32 R13, RZ, RZ, RZ ;  /* 0x000000ffff0d7224 */ /* 0x000fe200078e00ff */
[----:B------:R-:W2:Y:S01]  /*5f50*/  LDCU.64 UR4, c[0x4][0x8] ;  /* 0x01000100ff0477ac */ /* 0x000ea20008000a00 */
[----:B-1----:R-:W-:Y:S01]  /*5f60*/  MOV R5, UR9 ;  /* 0x0000000900057c02 */ /* 0x002fe20008000f00 */
[----:B------:R-:W-:Y:S01]  /*5f70*/  IMAD.U32 R4, RZ, RZ, UR8 ;  /* 0x00000008ff047e24 */ /* 0x000fe2000f8e00ff */
[----:B----4-:R-:W-:Y:S01]  /*5f80*/  MOV R7, UR7 ;  /* 0x0000000700077c02 */ /* 0x010fe20008000f00 */
[----:B------:R-:W-:Y:S01]  /*5f90*/  IMAD.U32 R6, RZ, RZ, UR6 ;  /* 0x00000006ff067e24 */ /* 0x000fe2000f8e00ff */
[----:B--2---:R-:W-:Y:S01]  /*5fa0*/  MOV R11, UR5 ;  /* 0x00000005000b7c02 */ /* 0x004fe20008000f00 */
[----:B------:R-:W-:Y:S02]  /*5fb0*/  IMAD.U32 R10, RZ, RZ, UR4 ;  /* 0x00000004ff0a7e24 */ /* 0x000fe4000f8e00ff */
[----:B------:R-:W-:Y:S07]  /*5fc0*/  LEPC R20, `(.L_x_105) ;  /* 0x000000001014794e */ /* 0x000fee0000000000 */
[----:B---3-5:R-:W-:Y:S05]  /*5fd0*/  CALL.ABS.NOINC R14 ;  /* 0x000000000e007343 */ /* 0x028fea0003c00000 */
.L_x_105:
[----:B------:R-:W1:Y:S01]  /*5fe0*/  LDCU.64 UR8, c[0x4][0x80] ;  /* 0x01001000ff0877ac */ /* 0x000e620008000a00 */
[----:B------:R-:W2:Y:S01]  /*5ff0*/  LDC.64 R2, c[0x4][R2] ;  /* 0x0100000002027b82 */ /* 0x000ea20000000a00 */
[----:B------:R-:W-:Y:S02]  /*6000*/  HFMA2 R12, -RZ, RZ, 0, 5.9604644775390625e-08 ;  /* 0x00000001ff0c7431 */ /* 0x000fe400000001ff */
[----:B------:R-:W-:Y:S02]  /*6010*/  IMAD.MOV.U32 R8, RZ, RZ, 0x70 ;  /* 0x00000070ff087424 */ /* 0x000fe400078e00ff */
[----:B------:R-:W-:Y:S01]  /*6020*/  IMAD.MOV.U32 R13, RZ, RZ, RZ ;  /* 0x000000ffff0d7224 */ /* 0x000fe200078e00ff */
[----:B------:R-:W3:Y:S01]  /*6030*/  LDCU.64 UR6, c[0x4][0x88] ;  /* 0x01001100ff0677ac */ /* 0x000ee20008000a00 */
[----:B------:R-:W4:Y:S01]  /*6040*/  LDCU.64 UR4, c[0x4][0x8] ;  /* 0x01000100ff0477ac */ /* 0x000f220008000a00 */
[----:B-1----:R-:W-:Y:S02]  /*6050*/  MOV R4, UR8 ;  /* 0x0000000800047c02 */ /* 0x002fe40008000f00 */
[----:B------:R-:W-:Y:S02]  /*6060*/  MOV R5, UR9 ;  /* 0x0000000900057c02 */ /* 0x000fe40008000f00 */
[----:B---3--:R-:W-:Y:S01]  /*6070*/  MOV R7, UR7 ;  /* 0x0000000700077c02 */ /* 0x008fe20008000f00 */
[----:B------:R-:W-:Y:S01]  /*6080*/  IMAD.U32 R6, RZ, RZ, UR6 ;  /* 0x00000006ff067e24 */ /* 0x000fe2000f8e00ff */
[----:B----4-:R-:W-:Y:S01]  /*6090*/  MOV R11, UR5 ;  /* 0x00000005000b7c02 */ /* 0x010fe20008000f00 */
[----:B------:R-:W-:Y:S02]  /*60a0*/  IMAD.U32 R10, RZ, RZ, UR4 ;  /* 0x00000004ff0a7e24 */ /* 0x000fe4000f8e00ff */
[----:B------:R-:W-:Y:S07]  /*60b0*/  LEPC R20, `(.L_x_104) ;  /* 0x000000001014794e */ /* 0x000fee0000000000 */
[----:B--2---:R-:W-:Y:S05]  /*60c0*/  CALL.ABS.NOINC R2 ;  /* 0x0000000002007343 */ /* 0x004fea0003c00000 */
.L_x_104:
[----:B------:R-:W-:Y:S01]  /*60d0*/  ISETP.NE.U32.AND P4, PT, R54, RZ, PT ;  /* 0x000000ff3600720c */ /* 0x000fe20003f85070 */
[----:B------:R-:W-:Y:S01]  /*60e0*/  UISETP.NE.AND UP2, UPT, UR53, URZ, UPT ;  /* 0x000000ff3500728c */ /* 0x000fe2000bf45270 */
[----:B------:R-:W-:Y:S01]  /*60f0*/  ISETP.NE.U32.AND P2, PT, RZ, UR38, PT ;  /* 0x00000026ff007c0c */ /* 0x000fe2000bf45070 */
[----:B------:R-:W-:Y:S01]  /*6100*/  UISETP.NE.U32.AND UP1, UPT, UR44, URZ, UPT ;  /* 0x000000ff2c00728c */ /* 0x000fe2000bf25070 */
[----:B------:R-:W-:Y:S01]  /*6110*/  ISETP.NE.AND.EX P4, PT, R55, RZ, PT, P4 ;  /* 0x000000ff3700720c */ /* 0x000fe20003f85340 */
[----:B------:R-:W-:Y:S01]  /*6120*/  UPLOP3.LUT UP0, UPT, UPT, UPT, UPT, 0x40, 0x4 ;  /* 0x000000000004789c */ /* 0x000fe20003f0e870 */
[----:B------:R-:W-:Y:S01]  /*6130*/  ISETP.NE.AND.EX P2, PT, RZ, UR39, PT, P2 ;  /* 0x00000027ff007c0c */ /* 0x000fe2000bf45320 */
[----:B------:R-:W-:Y:S01]  /*6140*/  UISETP.NE.AND.EX UP1, UPT, UR45, URZ, UPT, UP1 ;  /* 0x000000ff2d00728c */ /* 0x000fe2000bf25310 */
[----:B------:R-:W-:Y:S04]  /*6150*/  PLOP3.LUT P1, PT, PT, PT, UP2, 0x80, 0x8 ;  /* 0x000000000008781c */ /* 0x000fe80003f2f028 */
[----:B------:R-:W-:Y:S06]  /*6160*/  @UP2 UPLOP3.LUT UP0, UPT, UPT, UPT, UP1, 0x80, 0x8 ;  /* 0x000000000008289c */ /* 0x000fec0003f0f010 */
[----:B------:R-:W-:Y:S01]  /*6170*/  PLOP3.LUT P0, PT, PT, PT, UP0, 0x80, 0x8 ;  /* 0x000000000008781c */ /* 0x000fe20003f0f008 */
[----:B------:R-:W-:Y:S01]  /*6180*/  @!UPT UIADD3 URZ, UPT, UPT, URZ, URZ, URZ ;  /* 0x000000fffffff290 */ /* 0x000fe2000fffe0ff */
[----:B------:R-:W-:Y:S11]  /*6190*/  BRA.U !UP1, `(.L_x_106) ;  /* 0x0000000109387547 */ /* 0x000ff6000b800000 */
[----:B------:R-:W-:Y:S01]  /*61a0*/  UISETP.NE.U32.AND UP0, UPT, UR38, URZ, UPT ;  /* 0x000000ff2600728c */ /* 0x000fe2000bf05070 */
[----:B------:R-:W-:Y:S02]  /*61b0*/  HFMA2 R0, -RZ, RZ, 0, 5.9604644775390625e-08 ;  /* 0x00000001ff007431 */ /* 0x000fe400000001ff */
[----:B------:R-:W-:Y:S01]  /*61c0*/  IMAD.MOV.U32 R59, RZ, RZ, 0x1 ;  /* 0x00000001ff3b7424 */ /* 0x000fe200078e00ff */
[----:B------:R-:W-:Y:S06]  /*61d0*/  UISETP.NE.AND.EX UP0, UPT, UR39, URZ, UPT, UP0 ;  /* 0x000000ff2700728c */ /* 0x000fec000bf05300 */
[----:B------:R-:W-:Y:S05]  /*61e0*/  PLOP3.LUT P3, PT, PT, PT, UP0, 0x80, 0x8 ;  /* 0x000000000008781c */ /* 0x000fea0003f6f008 */
[----:B------:R-:W1:Y:S01]  /*61f0*/  @UP0 LDCU.64 UR6, c[0x0][0x888] ;  /* 0x00011100ff0607ac */ /* 0x000e620008000a00 */
[----:B------:R-:W-:Y:S07]  /*6200*/  @UP0 UIMAD UR4, UR36, UR44, URZ ;  /* 0x0000002c240402a4 */ /* 0x000fee000f8e02ff */
[----:B------:R-:W-:Y:S01]  /*6210*/  @!P3 PRMT R59, R0, 0x7610, R59 ;  /* 0x00007610003bb816 */ /* 0x000fe2000000003b */
[----:B-1----:R-:W-:Y:S03]  /*6220*/  @UP0 UIMAD.WIDE UR6, UR4, 0x4, UR6 ;  /* 0x00000004040608a5 */ /* 0x002fe6000f8e0206 */
[----:B------:R-:W1:Y:S03]  /*6230*/  @!UP0 LDCU UR4, c[0x0][0x880] ;  /* 0x00011000ff0487ac */ /* 0x000e660008000800 */
[----:B------:R-:W-:Y:S01]  /*6240*/  IMAD.U32 R2, RZ, RZ, UR6 ;  /* 0x00000006ff027e24 */ /* 0x000fe2000f8e00ff */
[----:B------:R-:W-:Y:S05]  /*6250*/  MOV R3, UR7 ;  /* 0x0000000700037c02 */ /* 0x000fea0008000f00 */
[----:B-----5:R2:W5:Y:S02]  /*6260*/  @P3 LDG.E R35, desc[UR46][R2.64] ;  /* 0x0000002e02233981 */ /* 0x020564000c1e1900 */
[----:B-12---:R-:W-:Y:S02]  /*6270*/  @!P3 IMAD.U32 R35, RZ, RZ, UR4 ;  /* 0x00000004ff23be24 */ /* 0x006fe4000f8e00ff */
.L_x_106:
[----:B------:R-:W-:Y:S05]  /*6280*/  @!P4 BRA `(.L_x_107) ;  /* 0x000000000020c947 */ /* 0x000fea0003800000 */
[----:B------:R-:W-:Y:S04]  /*6290*/  ISETP.NE.U32.AND P3, PT, R52, RZ, PT ;  /* 0x000000ff3400720c */ /* 0x000fe80003f65070 */
[----:B------:R-:W-:Y:S11]  /*62a0*/  ISETP.NE.AND.EX P3, PT, R53, RZ, PT, P3 ;  /* 0x000000ff3500720c */ /* 0x000ff60003f65330 */
[----:B------:R-:W-:Y:S02]  /*62b0*/  @!UPT UIADD3 URZ, UPT, UPT, URZ, URZ, URZ ;  /* 0x000000fffffff290 */ /* 0x000fe4000fffe0ff */
[----:B------:R-:W1:Y:S01]  /*62c0*/  @P3 LDC.64 R2, c[0x0][0x8a8] ;  /* 0x00022a00ff023b82 */ /* 0x000e620000000a00 */
[----:B------:R-:W-:Y:S04]  /*62d0*/  @P3 IMAD R0, R54, UR36, RZ ;  /* 0x0000002436003c24 */ /* 0x000fe8000f8e02ff */
[----:B-1----:R-:W-:Y:S05]  /*62e0*/  @P3 IMAD.WIDE R2, R0, 0x4, R2 ;  /* 0x0000000400023825 */ /* 0x002fea00078e0202 */
[----:B-----5:R1:W5:Y:S02]  /*62f0*/  @P3 LDG.E R32, desc[UR46][R2.64] ;  /* 0x0000002e02203981 */ /* 0x020364000c1e1900 */
[----:B-1----:R-:W2:Y:S02]  /*6300*/  @!P3 LDC R32, c[0x0][0x8a0] ;  /* 0x00022800ff20bb82 */ /* 0x002ea40000000800 */
.L_x_107:
[----:B-----5:R-:W-:Y:S01]  /*6310*/  FSETP.NEU.AND P3, PT, R35, RZ, PT ;  /* 0x000000ff2300720b */ /* 0x020fe20003f6d000 */
[----:B------:R-:W-:Y:S01]  /*6320*/  ULOP3.LUT UR4, UR51, 0x1, URZ, 0x3c, !UPT ;  /* 0x0000000133047892 */ /* 0x000fe2000f8e3cff */
[----:B------:R-:W-:Y:S01]  /*6330*/  SEL R5, RZ, 0xffffffff, P2 ;  /* 0xffffffffff057807 */ /* 0x000fe20001000000 */
[----:B------:R-:W-:Y:S01]  /*6340*/  IMAD.U32 R38, RZ, RZ, UR56 ;  /* 0x00000038ff267e24 */ /* 0x000fe2000f8e00ff */
[----:B------:R-:W-:Y:S01]  /*6350*/  @P1 LOP3.LUT P2, RZ, R59, 0xff, RZ, 0xc0, !PT ;  /* 0x000000ff3bff1812 */ /* 0x000fe2000784c0ff */
[----:B------:R-:W-:Y:S01]  /*6360*/  IMAD.SHL.U32 R81, R68, 0x2, RZ ;  /* 0x0000000244517824 */ /* 0x000fe200078e00ff */
[----:B------:R-:W-:Y:S01]  /*6370*/  @P1 SEL R2, RZ, 0xffffffff, P3 ;  /* 0xffffffffff021807 */ /* 0x000fe20001800000 */
[----:B------:R-:W-:Y:S01]  /*6380*/  IMAD.U32 R83, RZ, RZ, UR4 ;  /* 0x00000004ff537e24 */ /* 0x000fe2000f8e00ff */
[----:B------:R-:W-:Y:S01]  /*6390*/  LEA R76, R30, UR48, 0x3 ;  /* 0x000000301e4c7c11 */ /* 0x000fe2000f8e18ff */
[----:B------:R-:W-:Y:S01]  /*63a0*/  IMAD.SHL.U32 R38, R38, 0x1000, RZ ;  /* 0x0000100026267824 */ /* 0x000fe200078e00ff */
[----:B------:R-:W-:Y:S01]  /*63b0*/  @P0 SEL R2, R5, R2, !P2 ;  /* 0x0000000205020207 */ /* 0x000fe20005000000 */
[----:B------:R-:W-:Y:S01]  /*63c0*/  BSSY B1, `(.L_x_108) ;  /* 0x0000035000017945 */ /* 0x000fe20003800000 */
[----:B------:R-:W-:Y:S01]  /*63d0*/  SHF.L.U32 R3, R73, 0x1f, RZ ;  /* 0x0000001f49037819 */ /* 0x000fe200000006ff */
[----:B------:R-:W-:Y:S01]  /*63e0*/  IMAD.MOV.U32 R82, RZ, RZ, 0x1 ;  /* 0x00000001ff527424 */ /* 0x000fe200078e00ff */
[----:B------:R-:W-:Y:S01]  /*63f0*/  @P1 LOP3.LUT R2, R2, 0x1, RZ, 0xc0, !PT ;  /* 0x0000000102021812 */ /* 0x000fe200078ec0ff */
[----:B------:R-:W-:Y:S01]  /*6400*/  IMAD R34, R30, 0x20, R33 ;  /* 0x000000201e227824 */ /* 0x000fe200078e0221 */
[----:B------:R-:W-:Y:S01]  /*6410*/  PLOP3.LUT P2, PT, PT, PT, UP1, 0x80, 0x8 ;  /* 0x000000000008781c */ /* 0x000fe20003f4f018 */
[----:B------:R-:W-:Y:S01]  /*6420*/  IMAD.U32 R80, RZ, RZ, UR56 ;  /* 0x00000038ff507e24 */ /* 0x000fe2000f8e00ff */
[----:B------:R-:W-:Y:S01]  /*6430*/  ISETP.NE.U32.OR P5, PT, R2, 0x1, !P1 ;  /* 0x000000010200780c */ /* 0x000fe20004fa5470 */
[----:B------:R-:W-:Y:S01]  /*6440*/  IMAD.U32 R2, RZ, RZ, UR56 ;  /* 0x00000038ff027e24 */ /* 0x000fe2000f8e00ff */
[----:B------:R-:W-:Y:S02]  /*6450*/  CS2R R50, SRZ ;  /* 0x0000000000327805 */ /* 0x000fe4000001ff00 */
[----:B------:R-:W-:Y:S02]  /*6460*/  CS2R R48, SRZ ;  /* 0x0000000000307805 */ /* 0x000fe4000001ff00 */
[----:B------:R-:W-:Y:S02]  /*6470*/  P2R R79, PR, RZ, 0x20 ;  /* 0x00000020ff4f7803 */ /* 0x000fe40000000000 */
[----:B------:R-:W-:Y:S02]  /*6480*/  CS2R R42, SRZ ;  /* 0x00000000002a7805 */ /* 0x000fe4000001ff00 */
[----:B------:R-:W-:Y:S02]  /*6490*/  LEA R0, R2, UR48, 0x3 ;  /* 0x0000003002007c11 */ /* 0x000fe4000f8e18ff */
[----:B------:R-:W-:Y:S02]  /*64a0*/  CS2R R40, SRZ ;  /* 0x0000000000287805 */ /* 0x000fe4000001ff00 */
[----:B------:R-:W-:Y:S02]  /*64b0*/  SEL R2, RZ, 0xffffffff, P3 ;  /* 0xffffffffff027807 */ /* 0x000fe40001800000 */
[----:B------:R-:W-:Y:S02]  /*64c0*/  LOP3.LUT P3, R77, R59, 0xff, RZ, 0xc0, !PT ;  /* 0x000000ff3b4d7812 */ /* 0x000fe4000786c0ff */
[----:B------:R-:W-:Y:S02]  /*64d0*/  IADD3 R39, PT, PT, R38, UR48, R81 ;  /* 0x0000003026277c10 */ /* 0x000fe4000fffe051 */
[----:B------:R-:W-:Y:S02]  /*64e0*/  @P5 SHF.L.U32 R7, R83, 0x1f, RZ ;  /* 0x0000001f53075819 */ /* 0x000fe400000006ff */
[----:B------:R-:W-:Y:S02]  /*64f0*/  @P2 SEL R2, R5, R2, !P3 ;  /* 0x0000000205022207 */ /* 0x000fe40005800000 */
[----:B------:R-:W1:Y:S02]  /*6500*/  @P5 SYNCS.PHASECHK.TRANS64.TRYWAIT P1, [R0+URZ+0x80], R7 ;  /* 0x00008007000055a7 */ /* 0x000e6400080211ff */
[----:B------:R-:W-:Y:S04]  /*6510*/  LOP3.LUT R2, R2, 0x1, RZ, 0xc0, !PT ;  /* 0x0000000102027812 */ /* 0x000fe800078ec0ff */
[----:B------:R-:W-:Y:S04]  /*6520*/  ISETP.NE.U32.AND P4, PT, R2, 0x1, PT ;  /* 0x000000010200780c */ /* 0x000fe80003f85070 */
[----:B------:R-:W-:Y:S01]  /*6530*/  P2R R85, PR, RZ, 0x10 ;  /* 0x00000010ff557803 */ /* 0x000fe20000000000 */
[----:B------:R3:W4:Y:S01]  /*6540*/  SYNCS.PHASECHK.TRANS64.TRYWAIT P0, [R76+URZ+0xe0], R3 ;  /* 0x0000e0034c0075a7 */ /* 0x00072200080011ff */
[----:B-1----:R-:W-:Y:S01]  /*6550*/  @P5 SEL R82, RZ, 0x1, !P1 ;  /* 0x00000001ff525807 */ /* 0x002fe20004800000 */
[----:B---3--:R-:W-:Y:S06]  /*6560*/  @!P5 BRA `(.L_x_109) ;  /* 0x000000000068d947 */ /* 0x008fec0003800000 */
[----:B------:R-:W-:Y:S01]  /*6570*/  LOP3.LUT P5, RZ, R69, 0x40, RZ, 0xc0, !PT ;  /* 0x0000004045ff7812 */ /* 0x000fe200078ac0ff */
[C---:B------:R-:W-:Y:S01]  /*6580*/  VIADD R4, R39.reuse, 0x200 ;  /* 0x0000020027047836 */ /* 0x040fe20000000000 */
[----:B------:R-:W-:Y:S01]  /*6590*/  ISETP.NE.AND P2, PT, R82, RZ, PT ;  /* 0x000000ff5200720c */ /* 0x000fe20003f45270 */
[----:B------:R-:W-:Y:S01]  /*65a0*/  BSSY B0, `(.L_x_110) ;  /* 0x000000d000007945 */ /* 0x000fe20003800000 */
[----:B------:R-:W-:Y:S01]  /*65b0*/  PLOP3.LUT P1, PT, PT, PT, PT, 0x8, 0x80 ;  /* 0x000000000080781c */ /* 0x000fe20003f2e170 */
[----:B------:R-:W-:Y:S01]  /*65c0*/  @P4 VIADD R2, R39, 0x210 ;  /* 0x0000021027024836 */ /* 0x000fe20000000000 */
[----:B------:R-:W-:Y:S02]  /*65d0*/  @P4 PLOP3.LUT P1, PT, P5, PT, PT, 0x80, 0x8 ;  /* 0x000000000008481c */ /* 0x000fe40002f2f070 */
[----:B------:R-:W-:Y:S02]  /*65e0*/  CS2R R50, SRZ ;  /* 0x0000000000327805 */ /* 0x000fe4000001ff00 */
[----:B------:R-:W-:Y:S02]  /*65f0*/  CS2R R48, SRZ ;  /* 0x0000000000307805 */ /* 0x000fe4000001ff00 */
[----:B------:R-:W-:Y:S02]  /*6600*/  CS2R R42, SRZ ;  /* 0x00000000002a7805 */ /* 0x000fe4000001ff00 */
[----:B------:R-:W-:Y:S05]  /*6610*/  CS2R R40, SRZ ;  /* 0x0000000000287805 */ /* 0x000fea000001ff00 */
[----:B------:R-:W-:Y:S01]  /*6620*/  @P1 VIADD R2, R4, 0xfffffff0 ;  /* 0xfffffff004021836 */ /* 0x000fe20000000000 */
[----:B------:R-:W-:Y:S06]  /*6630*/  @P2 BRA `(.L_x_111) ;  /* 0x00000000000c2947 */ /* 0x000fec0003800000 */
[----:B------:R-:W-:Y:S04]  /*6640*/  SHF.L.U32 R5, R83, 0x1f, RZ ;  /* 0x0000001f53057819 */ /* 0x000fe800000006ff */
[----:B------:R-:W1:Y:S02]  /*6650*/  SYNCS.PHASECHK.TRANS64.TRYWAIT P1, [R0+URZ+0x80], R5 ;  /* 0x00008005000075a7 */ /* 0x000e6400080211ff */
[----:B-1----:R-:W-:Y:S05]  /*6660*/  @!P1 BRA `(.L_x_112) ;  /* 0x00000020004c9947 */ /* 0x002fea0003800000 */
.L_x_111:
[----:B------:R-:W-:Y:S05]  /*6670*/  BSYNC B0 ;  /* 0x0000000000007941 */ /* 0x000fea0003800000 */
.L_x_110:
[----:B------:R-:W-:Y:S01]  /*6680*/  UIADD3 UR5, UPT, UPT, UR56, 0x1, URZ ;  /* 0x0000000138057890 */ /* 0x000fe2000fffe0ff */
[----:B------:R-:W-:Y:S03]  /*6690*/  ISETP.NE.AND P1, PT, R85, RZ, PT ;  /* 0x000000ff5500720c */ /* 0x000fe60003f25270 */
[----:B------:R-:W-:Y:S04]  /*66a0*/  UISETP.NE.AND UP0, UPT, UR5, 0x3, UPT ;  /* 0x000000030500788c */ /* 0x000fe8000bf05270 */
[----:B------:R-:W-:Y:S02]  /*66b0*/  USEL UR4, URZ, 0x1, UP0 ;  /* 0x00000001ff047887 */ /* 0x000fe40008000000 */
[----:B------:R-:W-:Y:S04]  /*66c0*/  USEL UR5, UR5, URZ, UP0 ;  /* 0x000000ff05057287 */ /* 0x000fe80008000000 */
[----:B------:R3:W1:Y:S01]  /*66d0*/  @P1 LDS.128 R48, [R2] ;  /* 0x0000000002301984 */ /* 0x0006620000000c00 */
[----:B------:R-:W-:Y:S01]  /*66e0*/  LOP3.LUT R83, R83, UR4, RZ, 0x3c, !PT ;  /* 0x0000000453537c12 */ /* 0x000fe2000f8e3cff */
[----:B------:R-:W-:Y:S02]  /*66f0*/  IMAD.U32 R80, RZ, RZ, UR5 ;  /* 0x00000005ff507e24 */ /* 0x000fe4000f8e00ff */
[----:B------:R3:W1:Y:S04]  /*6700*/  @P1 LDS.128 R40, [R39+0x200] ;  /* 0x0002000027281984 */ /* 0x0006680000000c00 */
.L_x_109:
[----:B------:R-:W-:Y:S05]  /*6710*/  BSYNC B1 ;  /* 0x0000000000017941 */ /* 0x000fea0003800000 */
.L_x_108:
[----:B-1----:R-:W-:Y:S04]  /*6720*/  SHF.R.U32.HI R5, RZ, 0x15, R34 ;  /* 0x00000015ff057819 */ /* 0x002fe80000011622 */
[----:B------:R-:W-:Y:S01]  /*6730*/  LOP3.LUT P1, RZ, R5, 0x3, R70, 0x48, !PT ;  /* 0x0000000305ff7812 */ /* 0x000fe20007824846 */
[----:B------:R-:W-:Y:S01]  /*6740*/  @!UPT UIADD3 URZ, UPT, UPT, URZ, URZ, URZ ;  /* 0x000000fffffff290 */ /* 0x000fe2000fffe0ff */
[----:B----4-:R-:W-:Y:S11]  /*6750*/  @P0 BRA `(.L_x_113) ;  /* 0x0000000000080947 */ /* 0x010ff60003800000 */
[----:B------:R-:W1:Y:S02]  /*6760*/  SYNCS.PHASECHK.TRANS64.TRYWAIT P0, [R76+URZ+0xe0], R3 ;  /* 0x0000e0034c0075a7 */ /* 0x000e6400080011ff */
[----:B-1----:R-:W-:Y:S05]  /*6770*/  @!P0 BRA `(.L_x_114) ;  /* 0x00000020001c8947 */ /* 0x002fea0003800000 */
.L_x_113:
[----:B------:R-:W-:Y:S05]  /*6780*/  @!P1 BRA `(.L_x_115) ;  /* 0x0000000000409947 */ /* 0x000fea0003800000 */
[----:B------:R-:W4:Y:S01]  /*6790*/  LDCU.64 UR8, c[0x4][0x70] ;  /* 0x01000e00ff0877ac */ /* 0x000f220008000a00 */
[----:B-1----:R-:W-:Y:S01]  /*67a0*/  MOV R3, 0x0 ;  /* 0x0000000000037802 */ /* 0x002fe20000000f00 */
[----:B------:R-:W-:Y:S02]  /*67b0*/  HFMA2 R12, -RZ, RZ, 0, 5.9604644775390625e-08 ;  /* 0x00000001ff0c7431 */ /* 0x000fe400000001ff */
[----:B------:R-:W-:Y:S02]  /*67c0*/  IMAD.MOV.U32 R8, RZ, RZ, 0x192 ;  /* 0x00000192ff087424 */ /* 0x000fe400078e00ff */
[----:B------:R-:W-:Y:S01]  /*67d0*/  IMAD.MOV.U32 R13, RZ, RZ, RZ ;  /* 0x000000ffff0d7224 */ /* 0x000fe200078e00ff */
[----:B------:R-:W1:Y:S01]  /*67e0*/  LDCU.64 UR6, c[0x4][0x78] ;  /* 0x01000f00ff0677ac */ /* 0x000e620008000a00 */
[----:B---3--:R-:W3:Y:S01]  /*67f0*/  LDC.64 R2, c[0x4][R3] ;  /* 0x0100000003027b82 */ /* 0x008ee20000000a00 */
[----:B------:R-:W5:Y:S01]  /*6800*/  LDCU.64 UR4, c[0x4][0x10] ;  /* 0x01000200ff0477ac */ /* 0x000f620008000a00 */
[----:B----4-:R-:W-:Y:S01]  /*6810*/  MOV R5, UR9 ;  /* 0x0000000900057c02 */ /* 0x010fe20008000f00 */
[----:B------:R-:W-:Y:S01]  /*6820*/  IMAD.U32 R4, RZ, RZ, UR8 ;  /* 0x00000008ff047e24 */ /* 0x000fe2000f8e00ff */
[----:B-1----:R-:W-:Y:S01]  /*6830*/  MOV R7, UR7 ;  /* 0x0000000700077c02 */ /* 0x002fe20008000f00 */
[----:B------:R-:W-:Y:S01]  /*6840*/  IMAD.U32 R6, RZ, RZ, UR6 ;  /* 0x00000006ff067e24 */ /* 0x000fe2000f8e00ff */
[----:B-----5:R-:W-:Y:S01]  /*6850*/  MOV R11, UR5 ;  /* 0x00000005000b7c02 */ /* 0x020fe20008000f00 */
[----:B------:R-:W-:Y:S02]  /*6860*/  IMAD.U32 R10, RZ, RZ, UR4 ;  /* 0x00000004ff0a7e24 */ /* 0x000fe4000f8e00ff */
[----:B------:R-:W-:Y:S07]  /*6870*/  LEPC R20, `(.L_x_115) ;  /* 0x000000001014794e */ /* 0x000fee0000000000 */
[----:B--23--:R-:W-:Y:S05]  /*6880*/  CALL.ABS.NOINC R2 ;  /* 0x0000000002007343 */ /* 0x00cfea0003c00000 */
.L_x_115:
[----:B------:R-:W-:Y:S05]  /*6890*/  WARPSYNC.ALL ;  /* 0x0000000000007948 */ /* 0x000fea0003800000 */
[----:B------:R-:W-:Y:S01]  /*68a0*/  R2UR UR4, R34 ;  /* 0x00000000220472ca */ /* 0x000fe200000e0000 */
[--C-:B------:R-:W-:Y:S01]  /*68b0*/  HADD2.F32 R20, -RZ, R40.reuse.H0_H0 ;  /* 0x20000028ff147230 */ /* 0x100fe20000004100 */
[----:B------:R-:W-:Y:S01]  /*68c0*/  MOV R84, 0x10 ;  /* 0x0000001000547802 */ /* 0x000fe20000000f00 */
[----:B------:R-:W-:Y:S01]  /*68d0*/  HADD2.F32 R21, -RZ, R40.H1_H1 ;  /* 0x30000028ff157230 */ /* 0x000fe20000004100 */
[----:B------:R-:W-:Y:S01]  /*68e0*/  LOP3.LUT P6, RZ, R69, 0x40, RZ, 0xc0, !PT ;  /* 0x0000004045ff7812 */ /* 0x000fe200078cc0ff */
[----:B------:R-:W-:Y:S01]  /*68f0*/  HADD2.F32 R36, -RZ, R41.H1_H1 ;  /* 0x30000029ff247230 */ /* 0x000fe20000004100 */
[----:B------:R-:W-:Y:S01]  /*6900*/  ISETP.NE.AND P0, PT, R74, RZ, PT ;  /* 0x000000ff4a00720c */ /* 0x000fe20003f05270 */
[----:B------:R-:W-:Y:S01]  /*6910*/  HADD2.F32 R37, -RZ, R43.H0_H0 ;  /* 0x2000002bff257230 */ /* 0x000fe20000004100 */
[----:B------:R-:W-:Y:S01]  /*6920*/  SEL R84, R84, 0xfffffff0, !P6 ;  /* 0xfffffff054547807 */ /* 0x000fe20007000000 */
[----:B------:R-:W-:Y:S03]  /*6930*/  BSSY.RECONVERGENT B0, `(.L_x_116) ;  /* 0x000004e000007945 */ /* 0x000fe60003800200 */
[----:B------:R-:W-:Y:S01]  /*6940*/  IADD3 R86, PT, PT, R39, R84, RZ ;  /* 0x0000005427567210 */ /* 0x000fe20007ffe0ff */
[----:B------:R-:W2:Y:S02]  /*6950*/  LDTM.x16 R4, tmem[UR4] ;  /* 0x00000004000479ee */ /* 0x000ea40008240000 */
[C---:B--2---:R-:W-:Y:S01]  /*6960*/  FMUL R0, R32.reuse, R4 ;  /* 0x0000000420007220 */ /* 0x044fe20000400000 */
[C---:B---3--:R-:W-:Y:S01]  /*6970*/  FMUL R2, R32.reuse, R5 ;  /* 0x0000000520027220 */ /* 0x048fe20000400000 */
[C---:B-1----:R-:W-:Y:S01]  /*6980*/  FMUL R3, R32.reuse, R6 ;  /* 0x0000000620037220 */ /* 0x042fe20000400000 */
[C---:B------:R-:W-:Y:S01]  /*6990*/  FMUL R7, R32.reuse, R7 ;  /* 0x0000000720077220 */ /* 0x040fe20000400000 */
[C---:B------:R-:W-:Y:S01]  /*69a0*/  FFMA R0, R35.reuse, R20, R0 ;  /* 0x0000001423007223 */ /* 0x040fe20000000000 */
[----:B------:R-:W-:Y:S02]  /*69b0*/  HADD2.F32 R20, -RZ, R41.H0_H0 ;  /* 0x20000029ff147230 */ /* 0x000fe40000004100 */
[C---:B------:R-:W-:Y:S01]  /*69c0*/  FFMA R2, R35.reuse, R21, R2 ;  /* 0x0000001523027223 */ /* 0x040fe20000000002 */
[--C-:B------:R-:W-:Y:S02]  /*69d0*/  HADD2.F32 R21, -RZ, R42.reuse.H0_H0 ;  /* 0x2000002aff157230 */ /* 0x100fe40000004100 */
[C---:B------:R-:W-:Y:S01]  /*69e0*/  FMUL R4, R32.reuse, R8 ;  /* 0x0000000820047220 */ /* 0x040fe20000400000 */
[C---:B------:R-:W-:Y:S01]  /*69f0*/  FMUL R5, R32.reuse, R9 ;  /* 0x0000000920057220 */ /* 0x040fe20000400000 */
[C---:B------:R-:W-:Y:S01]  /*6a00*/  FFMA R3, R35.reuse, R20, R3 ;  /* 0x0000001423037223 */ /* 0x040fe20000000003 */
[----:B------:R-:W-:Y:S02]  /*6a10*/  HADD2.F32 R20, -RZ, R42.H1_H1 ;  /* 0x3000002aff147230 */ /* 0x000fe40000004100 */
[C---:B------:R-:W-:Y:S01]  /*6a20*/  FFMA R7, R35.reuse, R36, R7 ;  /* 0x0000002423077223 */ /* 0x040fe20000000007 */
[C---:B------:R-:W-:Y:S01]  /*6a30*/  FMUL R6, R32.reuse, R10 ;  /* 0x0000000a20067220 */ /* 0x040fe20000400000 */
[----:B------:R-:W-:Y:S02]  /*6a40*/  HADD2.F32 R36, -RZ, R43.H1_H1 ;  /* 0x3000002bff247230 */ /* 0x000fe40000004100 */
[C---:B------:R-:W-:Y:S01]  /*6a50*/  FMUL R11, R32.reuse, R11 ;  /* 0x0000000b200b7220 */ /* 0x040fe20000400000 */
[C---:B------:R-:W-:Y:S01]  /*6a60*/  FFMA R4, R35.reuse, R21, R4 ;  /* 0x0000001523047223 */ /* 0x040fe20000000004 */
[C---:B------:R-:W-:Y:S01]  /*6a70*/  FFMA R5, R35.reuse, R20, R5 ;  /* 0x0000001423057223 */ /* 0x040fe20000000005 */
[C---:B------:R-:W-:Y:S01]  /*6a80*/  FFMA R6, R35.reuse, R37, R6 ;  /* 0x0000002523067223 */ /* 0x040fe20000000006 */
[--C-:B------:R-:W-:Y:S02]  /*6a90*/  HADD2.F32 R20, -RZ, R48.reuse.H0_H0 ;  /* 0x20000030ff147230 */ /* 0x100fe40000004100 */
[C---:B------:R-:W-:Y:S01]  /*6aa0*/  FFMA R11, R35.reuse, R36, R11 ;  /* 0x00000024230b7223 */ /* 0x040fe2000000000b */
[C---:B------:R-:W-:Y:S01]  /*6ab0*/  FMUL R8, R32.reuse, R12 ;  /* 0x0000000c20087220 */ /* 0x040fe20000400000 */
[----:B------:R-:W-:Y:S02]  /*6ac0*/  HADD2.F32 R36, -RZ, R48.H1_H1 ;  /* 0x30000030ff247230 */ /* 0x000fe40000004100 */
[C---:B------:R-:W-:Y:S01]  /*6ad0*/  FMUL R9, R32.reuse, R13 ;  /* 0x0000000d20097220 */ /* 0x040fe20000400000 */
[--C-:B------:R-:W-:Y:S02]  /*6ae0*/  HADD2.F32 R21, -RZ, R49.reuse.H0_H0 ;  /* 0x20000031ff157230 */ /* 0x100fe40000004100 */
[C---:B------:R-:W-:Y:S01]  /*6af0*/  FMUL R10, R32.reuse, R14 ;  /* 0x0000000e200a7220 */ /* 0x040fe20000400000 */
[C---:B------:R-:W-:Y:S01]  /*6b00*/  FFMA R8, R35.reuse, R20, R8 ;  /* 0x0000001423087223 */ /* 0x040fe20000000008 */
[----:B------:R-:W-:Y:S02]  /*6b10*/  HADD2.F32 R20, -RZ, R49.H1_H1 ;  /* 0x30000031ff147230 */ /* 0x000fe40000004100 */
[C---:B------:R-:W-:Y:S01]  /*6b20*/  FFMA R9, R35.reuse, R36, R9 ;  /* 0x0000002423097223 */ /* 0x040fe20000000009 */
[C---:B------:R-:W-:Y:S01]  /*6b30*/  FMUL R15, R32.reuse, R15 ;  /* 0x0000000f200f7220 */ /* 0x040fe20000400000 */
[C---:B------:R-:W-:Y:S01]  /*6b40*/  FFMA R10, R35.reuse, R21, R10 ;  /* 0x00000015230a7223 */ /* 0x040fe2000000000a */
[--C-:B------:R-:W-:Y:S02]  /*6b50*/  HADD2.F32 R21, -RZ, R50.reuse.H0_H0 ;  /* 0x20000032ff157230 */ /* 0x100fe40000004100 */
[C---:B------:R-:W-:Y:S01]  /*6b60*/  FMUL R12, R32.reuse, R16 ;  /* 0x00000010200c7220 */ /* 0x040fe20000400000 */
[----:B------:R-:W-:Y:S02]  /*6b70*/  HADD2.F32 R36, -RZ, R50.H1_H1 ;  /* 0x30000032ff247230 */ /* 0x000fe40000004100 */
[C---:B------:R-:W-:Y:S01]  /*6b80*/  FFMA R15, R35.reuse, R20, R15 ;  /* 0x00000014230f7223 */ /* 0x040fe2000000000f */
[C---:B------:R-:W-:Y:S01]  /*6b90*/  FMUL R13, R32.reuse, R17 ;  /* 0x00000011200d7220 */ /* 0x040fe20000400000 */
[--C-:B------:R-:W-:Y:S02]  /*6ba0*/  HADD2.F32 R37, -RZ, R51.reuse.H0_H0 ;  /* 0x20000033ff257230 */ /* 0x100fe40000004100 */
[C---:B------:R-:W-:Y:S01]  /*6bb0*/  FMUL R14, R32.reuse, R18 ;  /* 0x00000012200e7220 */ /* 0x040fe20000400000 */
[----:B------:R-:W-:Y:S02]  /*6bc0*/  HADD2.F32 R20, -RZ, R51.H1_H1 ;  /* 0x30000033ff147230 */ /* 0x000fe40000004100 */
[----:B------:R-:W-:Y:S01]  /*6bd0*/  FMUL R19, R32, R19 ;  /* 0x0000001320137220 */ /* 0x000fe20000400000 */
[----:B------:R-:W-:Y:S01]  /*6be0*/  F2FP.F16.F32.PACK_AB R44, R2, R0 ;  /* 0x00000000022c723e */ /* 0x000fe200000000ff */
[----:B------:R-:W-:Y:S01]  /*6bf0*/  FFMA R12, R35, R21, R12 ;  /* 0x00000015230c7223 */ /* 0x000fe2000000000c */
[----:B------:R-:W-:Y:S01]  /*6c00*/  F2FP.F16.F32.PACK_AB R45, R7, R3 ;  /* 0x00000003072d723e */ /* 0x000fe200000000ff */
[----:B------:R-:W-:Y:S01]  /*6c10*/  FFMA R13, R35, R36, R13 ;  /* 0x00000024230d7223 */ /* 0x000fe2000000000d */
[----:B------:R-:W-:Y:S01]  /*6c20*/  F2FP.F16.F32.PACK_AB R46, R5, R4 ;  /* 0x00000004052e723e */ /* 0x000fe200000000ff */
[----:B------:R-:W-:Y:S01]  /*6c30*/  FFMA R14, R35, R37, R14 ;  /* 0x00000025230e7223 */ /* 0x000fe2000000000e */
[----:B------:R-:W-:Y:S01]  /*6c40*/  F2FP.F16.F32.PACK_AB R47, R11, R6 ;  /* 0x000000060b2f723e */ /* 0x000fe200000000ff */
[----:B------:R-:W-:Y:S01]  /*6c50*/  FFMA R19, R35, R20, R19 ;  /* 0x0000001423137223 */ /* 0x000fe20000000013 */
[----:B------:R-:W-:Y:S02]  /*6c60*/  F2FP.F16.F32.PACK_AB R64, R9, R8 ;  /* 0x000000080940723e */ /* 0x000fe400000000ff */
[----:B------:R-:W-:Y:S01]  /*6c70*/  F2FP.F16.F32.PACK_AB R65, R15, R10 ;  /* 0x0000000a0f41723e */ /* 0x000fe200000000ff */
[----:B------:R1:W-:Y:S01]  /*6c80*/  STS.128 [R39+0x200], R44 ;  /* 0x0002002c27007388 */ /* 0x0003e20000000c00 */
[----:B------:R-:W-:Y:S02]  /*6c90*/  F2FP.F16.F32.PACK_AB R66, R13, R12 ;  /* 0x0000000c0d42723e */ /* 0x000fe400000000ff */
[----:B------:R-:W-:Y:S05]  /*6ca0*/  F2FP.F16.F32.PACK_AB R67, R19, R14 ;  /* 0x0000000e1343723e */ /* 0x000fea00000000ff */
[----:B------:R1:W-:Y:S01]  /*6cb0*/  STS.128 [R86+0x200], R64 ;  /* 0x0002004056007388 */ /* 0x0003e20000000c00 */
[----:B------:R-:W-:Y:S01]  /*6cc0*/  @!PT LDS RZ, [RZ] ;  /* 0x00000000fffff984 */ /* 0x000fe20000000800 */
[----:B------:R-:W-:Y:S01]  /*6cd0*/  @!PT LDS RZ, [RZ] ;  /* 0x00000000fffff984 */ /* 0x000fe20000000800 */
[----:B------:R-:W-:Y:S01]  /*6ce0*/  @!PT LDS RZ, [RZ] ;  /* 0x00000000fffff984 */ /* 0x000fe20000000800 */
[----:B------:R-:W-:Y:S01]  /*6cf0*/  @!PT LDS RZ, [RZ] ;  /* 0x00000000fffff984 */ /* 0x000fe20000000800 */
[----:B------:R2:W-:Y:S07]  /*6d00*/  MEMBAR.ALL.CTA ;  /* 0x0000000000007992 */ /* 0x0005ee0000008000 */
[----:B--2---:R-:W2:Y:S02]  /*6d10*/  FENCE.VIEW.ASYNC.S ;  /* 0x00000000000073c6 */ /* 0x004ea40000000000 */
[----:B--2---:R-:W-:Y:S06]  /*6d20*/  BAR.SYNC.DEFER_BLOCKING 0x1, 0x80 ;  /* 0x0042000000007b1d */ /* 0x004fec0000010000 */
[----:B------:R-:W-:Y:S05]  /*6d30*/  @P0 BRA `(.L_x_117) ;  /* 0x0000000000340947 */ /* 0x000fea0003800000 */
[----:B------:R-:W-:Y:S01]  /*6d40*/  R2UR UR10, R38 ;  /* 0x00000000260a72ca */ /* 0x000fe200000e0000 */
[----:B------:R-:W-:Y:S01]  /*6d50*/  UIADD3 UR8, UP0, UPT, UR54, 0x680, URZ ;  /* 0x0000068036087890 */ /* 0x000fe2000ff1e0ff */
[----:B------:R-:W-:Y:S01]  /*6d60*/  UMOV UR43, UR36 ;  /* 0x00000024002b7c82 */ /* 0x000fe20008000000 */
[----:B------:R-:W-:Y:S02]  /*6d70*/  UIADD3 UR5, UPT, UPT, UR41, 0x20, URZ ;  /* 0x0000002029057890 */ /* 0x000fe4000fffe0ff */
[----:B------:R-:W-:Y:S01]  /*6d80*/  UIADD3.X UR9, UPT, UPT, URZ, UR55, URZ, UP0, !UPT ;  /* 0x00000037ff097290 */ /* 0x000fe200087fe4ff */
[----:B------:R-:W-:Y:S01]  /*6d90*/  UMOV UR6, UR42 ;  /* 0x0000002a00067c82 */ /* 0x000fe20008000000 */
[----:B------:R-:W-:Y:S06]  /*6da0*/  UMOV UR7, UR36 ;  /* 0x0000002400077c82 */ /* 0x000fec0008000000 */
[----:B------:R-:W-:Y:S04]  /*6db0*/  UIADD3 UR10, UPT, UPT, UR48, UR10, URZ ;  /* 0x0000000a300a7290 */ /* 0x000fe8000fffe0ff */
[----:B------:R-:W-:Y:S02]  /*6dc0*/  UIADD3 UR40, UPT, UPT, UR10, 0x200, URZ ;  /* 0x000002000a287890 */ /* 0x000fe4000fffe0ff */
[----:B------:R-:W-:Y:S07]  /*6dd0*/  UIADD3 UR4, UPT, UPT, UR10, 0xa00, URZ ;  /* 0x00000a000a047890 */ /* 0x000fee000fffe0ff */
[----:B------:R2:W-:Y:S02]  /*6de0*/  UTMASTG.3D [UR40], [UR8] ;  /* 0x00000028080073b5 */ /* 0x0005e40008010000 */
[----:B------:R2:W-:Y:S02]  /*6df0*/  UTMASTG.3D [UR4], [UR8] ;  /* 0x00000004080073b5 */ /* 0x0005e40008010000 */
[----:B--2---:R0:W-:Y:S02]  /*6e00*/  UTMACMDFLUSH ;  /* 0x00000000000079b7 */ /* 0x0041e40000000000 */
.L_x_117:
[----:B------:R-:W-:Y:S05]  /*6e10*/  BSYNC.RECONVERGENT B0 ;  /* 0x0000000000007941 */ /* 0x000fea0003800200 */
.L_x_116:
[----:B------:R-:W-:Y:S01]  /*6e20*/  UIADD3 UR40, UPT, UPT, UR56, 0x1, URZ ;  /* 0x0000000138287890 */ /* 0x000fe2000fffe0ff */
[----:B------:R-:W-:Y:S03]  /*6e30*/  BSSY.RECONVERGENT B0, `(.L_x_118) ;  /* 0x0000005000007945 */ /* 0x000fe60003800200 */
[----:B------:R-:W-:Y:S04]  /*6e40*/  UISETP.NE.AND UP0, UPT, UR40, 0x3, UPT ;  /* 0x000000032800788c */ /* 0x000fe8000bf05270 */
[----:B------:R-:W-:Y:S01]  /*6e50*/  USEL UR43, UR40, URZ, UP0 ;  /* 0x000000ff282b7287 */ /* 0x000fe20008000000 */
[----:B------:R-:W-:Y:S11]  /*6e60*/  @P0 BRA `(.L_x_119) ;  /* 0x0000000000040947 */ /* 0x000ff60003800000 */
[----:B------:R-:W-:Y:S04]  /*6e70*/  DEPBAR.LE SB0, 0x1 ;  /* 0x000080400000791a */ /* 0x000fe80000000000 */
.L_x_119:
[----:B------:R-:W-:Y:S05]  /*6e80*/  BSYNC.RECONVERGENT B0 ;  /* 0x0000000000007941 */ /* 0x000fea0003800200 */
.L_x_118:
[----:B------:R-:W-:Y:S01]  /*6e90*/  BAR.SYNC.DEFER_BLOCKING 0x1, 0x80 ;  /* 0x0042000000007b1d */ /* 0x000fe20000010000 */
[----:B------:R-:W-:Y:S01]  /*6ea0*/  ISETP.NE.AND P1, PT, R79, RZ, PT ;  /* 0x000000ff4f00720c */ /* 0x000fe20003f25270 */
[----:B------:R-:W-:Y:S01]  /*6eb0*/  UISETP.NE.AND UP0, UPT, UR50, URZ, UPT ;  /* 0x000000ff3200728c */ /* 0x000fe2000bf05270 */
[----:B------:R-:W-:Y:S11]  /*6ec0*/  LEA R2, R80, UR48, 0x3 ;  /* 0x0000003050027c11 */ /* 0x000ff6000f8e18ff */
[----:B------:R-:W-:Y:S01]  /*6ed0*/  @P1 SHF.L.U32 R3, R83, 0x1f, RZ ;  /* 0x0000001f53031819 */ /* 0x000fe200000006ff */
[----:B------:R-:W-:Y:S06]  /*6ee0*/  BRA.U !UP0, `(.L_x_120) ;  /* 0x0000000108247547 */ /* 0x000fec000b800000 */
[----:B------:R-:W-:Y:S01]  /*6ef0*/  IMAD.U32 R5, RZ, RZ, UR49 ;  /* 0x00000031ff057e24 */ /* 0x000fe2000f8e00ff */
[----:B------:R-:W-:Y:S01]  /*6f00*/  MOV R0, UR37 ;  /* 0x0000002500007c02 */ /* 0x000fe20008000f00 */
[----:B------:R-:W-:Y:S03]  /*6f10*/  UIADD3 UR49, UPT, UPT, UR49, 0x1, URZ ;  /* 0x0000000131317890 */ /* 0x000fe6000fffe0ff */
[----:B------:R-:W-:Y:S01]  /*6f20*/  @P1 LEA R5, R5, UR48, 0x3 ;  /* 0x0000003005051c11 */ /* 0x000fe2000f8e18ff */
[----:B------:R-:W-:Y:S04]  /*6f30*/  UISETP.NE.AND UP0, UPT, UR49, 0x3, UPT ;  /* 0x000000033100788c */ /* 0x000fe8000bf05270 */
[----:B------:R-:W-:Y:S01]  /*6f40*/  @P1 VIADD R5, R5, 0x98 ;  /* 0x0000009805051836 */ /* 0x000fe20000000000 */
[----:B------:R-:W-:Y:S04]  /*6f50*/  USEL UR49, UR49, URZ, UP0 ;  /* 0x000000ff31317287 */ /* 0x000fe80008000000 */
[----:B------:R-:W-:Y:S04]  /*6f60*/  @P1 PRMT R0, R0, 0x654, R5 ;  /* 0x0000065400001816 */ /* 0x000fe80000000005 */
[----:B------:R2:W-:Y:S04]  /*6f70*/  @P1 SYNCS.ARRIVE.TRANS64.RED.A1T0 RZ, [R0+URZ], RZ ;  /* 0x000000ff00ff19a7 */ /* 0x0005e800081004ff */
.L_x_120:
[----:B------:R-:W3:Y:S01]  /*6f80*/  @P1 SYNCS.PHASECHK.TRANS64.TRYWAIT P0, [R2+URZ+0x80], R3 ;  /* 0x00008003020015a7 */ /* 0x000ee200080011ff */
[----:B------:R-:W-:Y:S01]  /*6f90*/  BSSY B1, `(.L_x_121) ;  /* 0x0000012000017945 */ /* 0x000fe20003800000 */
[----:B---3--:R-:W-:Y:S03]  /*6fa0*/  @P1 SEL R82, RZ, 0x1, !P0 ;  /* 0x00000001ff521807 */ /* 0x008fe60004000000 */
[----:B------:R-:W-:Y:S05]  /*6fb0*/  @!P1 BRA `(.L_x_122) ;  /* 0x00000000003c9947 */ /* 0x000fea0003800000 */
[----:B------:R-:W-:Y:S01]  /*6fc0*/  ISETP.NE.AND P1, PT, R85, RZ, PT ;  /* 0x000000ff5500720c */ /* 0x000fe20003f25270 */
[----:B------:R-:W-:Y:S01]  /*6fd0*/  BSSY B0, `(.L_x_123) ;  /* 0x0000009000007945 */ /* 0x000fe20003800000 */
[----:B------:R-:W-:Y:S11]  /*6fe0*/  ISETP.NE.AND P0, PT, R82, RZ, PT ;  /* 0x000000ff5200720c */ /* 0x000ff60003f05270 */
[----:B------:R-:W-:Y:S05]  /*6ff0*/  @P1 IMAD R80, R80, 0x1000, R81 ;  /* 0x0000100050501824 */ /* 0x000fea00078e0251 */
[----:B------:R-:W-:Y:S05]  /*7000*/  @P1 IADD3 R3, PT, PT, R80, UR48, RZ ;  /* 0x0000003050031c10 */ /* 0x000fea000fffe0ff */
[----:B--2---:R-:W-:Y:S01]  /*7010*/  @P1 IMAD.IADD R0, R84, 0x1, R3 ;  /* 0x0000000154001824 */ /* 0x004fe200078e0203 */
[----:B------:R-:W-:Y:S06]  /*7020*/  @P0 BRA `(.L_x_124) ;  /* 0x00000000000c0947 */ /* 0x000fec0003800000 */
[----:B------:R-:W-:Y:S04]  /*7030*/  SHF.L.U32 R83, R83, 0x1f, RZ ;  /* 0x0000001f53537819 */ /* 0x000fe800000006ff */
[----:B------:R-:W2:Y:S02]  /*7040*/  SYNCS.PHASECHK.TRANS64.TRYWAIT P0, [R2+URZ+0x80], R83 ;  /* 0x00008053020075a7 */ /* 0x000ea400080011ff */
[----:B--2---:R-:W-:Y:S05]  /*7050*/  @!P0 BRA `(.L_x_125) ;  /* 0x0000001400f88947 */ /* 0x004fea0003800000 */
.L_x_124:
[----:B------:R-:W-:Y:S05]  /*7060*/  BSYNC B0 ;  /* 0x0000000000007941 */ /* 0x000fea0003800000 */
.L_x_123:
[----:B------:R-:W-:Y:S11]  /*7070*/  ISETP.NE.AND P0, PT, R85, RZ, PT ;  /* 0x000000ff5500720c */ /* 0x000ff60003f05270 */
[----:B------:R-:W-:Y:S02]  /*7080*/  @!UPT UIADD3 URZ, UPT, UPT, URZ, URZ, URZ ;  /* 0x000000fffffff290 */ /* 0x000fe4000fffe0ff */
[----:B------:R3:W4:Y:S04]  /*7090*/  @P0 LDS.128 R40, [R80+UR48+0x200] ;  /* 0x0002003050280984 */ /* 0x0007280008000c00 */
[----:B------:R3:W1:Y:S02]  /*70a0*/  @P0 LDS.128 R48, [R0+0x200] ;  /* 0x0002000000300984 */ /* 0x0006640000000c00 */
.L_x_122:
[----:B------:R-:W-:Y:S05]  /*70b0*/  BSYNC B1 ;  /* 0x0000000000017941 */ /* 0x000fea0003800000 */
.L_x_121:
[----:B------:R-:W-:Y:S05]  /*70c0*/  VIADD R3, R34, 0x10 ;  /* 0x0000001022037836 */ /* 0x000fea0000000000 */
[----:B------:R-:W-:Y:S04]  /*70d0*/  SHF.R.U32.HI R3, RZ, 0x15, R3 ;  /* 0x00000015ff037819 */ /* 0x000fe80000011603 */
[----:B------:R-:W-:Y:S11]  /*70e0*/  LOP3.LUT P0, RZ, R3, 0x3, R70, 0x48, !PT ;  /* 0x0000000303ff7812 */ /* 0x000ff60007804846 */
[----:B------:R-:W-:Y:S02]  /*70f0*/  @!UPT UIADD3 URZ, UPT, UPT, URZ, URZ, URZ ;  /* 0x000000fffffff290 */ /* 0x000fe4000fffe0ff */
[----:B------:R-:W-:Y:S05]  /*7100*/  @!P0 BRA `(.L_x_126) ;  /* 0x0000000000408947 */ /* 0x000fea0003800000 */
[----:B------:R-:W5:Y:S01]  /*7110*/  LDCU.64 UR8, c[0x4][0x70] ;  /* 0x01000e00ff0877ac */ /* 0x000f620008000a00 */
[----:B------:R-:W-:Y:S01]  /*7120*/  MOV R3, 0x0 ;  /* 0x0000000000037802 */ /* 0x000fe20000000f00 */
[----:B------:R-:W-:Y:S02]  /*7130*/  HFMA2 R12, -RZ, RZ, 0, 5.9604644775390625e-08 ;  /* 0x00000001ff0c7431 */ /* 0x000fe400000001ff */
[----:B------:R-:W-:Y:S02]  /*7140*/  IMAD.MOV.U32 R8, RZ, RZ, 0x192 ;  /* 0x00000192ff087424 */ /* 0x000fe400078e00ff */
[----:B------:R-:W-:Y:S01]  /*7150*/  IMAD.MOV.U32 R13, RZ, RZ, RZ ;  /* 0x000000ffff0d7224 */ /* 0x000fe200078e00ff */
[----:B------:R-:W3:Y:S01]  /*7160*/  LDCU.64 UR6, c[0x4][0x78] ;  /* 0x01000f00ff0677ac */ /* 0x000ee20008000a00 */
[----:B--2---:R-:W2:Y:S01]  /*7170*/  LDC.64 R2, c[0x4][R3] ;  /* 0x0100000003027b82 */ /* 0x004ea20000000a00 */
[----:B------:R-:W4:Y:S01]  /*7180*/  LDCU.64 UR4, c[0x4][0x10] ;  /* 0x01000200ff0477ac */ /* 0x000f220008000a00 */
[----:B-----5:R-:W-:Y:S01]  /*7190*/  MOV R5, UR9 ;  /* 0x0000000900057c02 */ /* 0x020fe20008000f00 */
[----:B------:R-:W-:Y:S01]  /*71a0*/  IMAD.U32 R4, RZ, RZ, UR8 ;  /* 0x00000008ff047e24 */ /* 0x000fe2000f8e00ff */
[----:B---3--:R-:W-:Y:S01]  /*71b0*/  MOV R7, UR7 ;  /* 0x0000000700077c02 */ /* 0x008fe20008000f00 */
[----:B------:R-:W-:Y:S01]  /*71c0*/  IMAD.U32 R6, RZ, RZ, UR6 ;  /* 0x00000006ff067e24 */ /* 0x000fe2000f8e00ff */
[----:B----4-:R-:W-:Y:S01]  /*71d0*/  MOV R11, UR5 ;  /* 0x00000005000b7c02 */ /* 0x010fe20008000f00 */
[----:B------:R-:W-:Y:S02]  /*71e0*/  IMAD.U32 R10, RZ, RZ, UR4 ;  /* 0x00000004ff0a7e24 */ /* 0x000fe4000f8e00ff */
[----:B------:R-:W-:Y:S07]  /*71f0*/  LEPC R20, `(.L_x_126) ;  /* 0x000000001014794e */ /* 0x000fee0000000000 */
[----:B-12---:R-:W-:Y:S05]  /*7200*/  CALL.ABS.NOINC R2 ;  /* 0x0000000002007343 */ /* 0x006fea0003c00000 */
.L_x_126:
[----:B------:R-:W-:Y:S01]  /*7210*/  ISETP.NE.AND P0, PT, R74, RZ, PT ;  /* 0x000000ff4a00720c */ /* 0x000fe20003f05270 */
[----:B------:R-:W-:Y:S05]  /*7220*/  WARPSYNC.ALL ;  /* 0x0000000000007948 */ /* 0x000fea0003800000 */
[----:B------:R-:W-:Y:S01]  /*7230*/  R2UR UR4, R34 ;  /* 0x00000000220472ca */ /* 0x000fe200000e0000 */
[--C-:B----4-:R-:W-:Y:S01]  /*7240*/  HADD2.F32 R20, -RZ, R40.reuse.H0_H0 ;  /* 0x20000028ff147230 */ /* 0x110fe20000004100 */
[----:B------:R-:W-:Y:S01]  /*7250*/  MOV R81, UR43 ;  /* 0x0000002b00517c02 */ /* 0x000fe20008000f00 */
[----:B------:R-:W-:Y:S01]  /*7260*/  HADD2.F32 R36, -RZ, R40.H1_H1 ;  /* 0x30000028ff247230 */ /* 0x000fe20000004100 */
[----:B------:R-:W-:Y:S01]  /*7270*/  IADD3 R76, PT, PT, R76, 0x100, RZ ;  /* 0x000001004c4c7810 */ /* 0x000fe20007ffe0ff */
[--C-:B------:R-:W-:Y:S01]  /*7280*/  HADD2.F32 R21, -RZ, R41.reuse.H0_H0 ;  /* 0x20000029ff157230 */ /* 0x100fe20000004100 */
[----:B------:R-:W-:Y:S01]  /*7290*/  LEA R82, R81, R68, 0xb ;  /* 0x0000004451527211 */ /* 0x000fe200078e58ff */
[----:B------:R-:W-:Y:S01]  /*72a0*/  HADD2.F32 R37, -RZ, R41.H1_H1 ;  /* 0x30000029ff257230 */ /* 0x000fe20000004100 */
[----:B------:R-:W-:Y:S01]  /*72b0*/  LOP3.LUT R76, R76, 0xfefffff8, RZ, 0xc0, !PT ;  /* 0xfefffff84c4c7812 */ /* 0x000fe200078ec0ff */
[--C-:B-1----:R-:W-:Y:S01]  /*72c0*/  HADD2.F32 R39, -RZ, R42.reuse.H0_H0 ;  /* 0x2000002aff277230 */ /* 0x102fe20000004100 */
[----:B------:R-:W-:Y:S01]  /*72d0*/  LEA R85, R82, UR48, 0x1 ;  /* 0x0000003052557c11 */ /* 0x000fe2000f8e08ff */
[----:B------:R-:W-:Y:S01]  /*72e0*/  HADD2.F32 R38, -RZ, R42.H1_H1 ;  /* 0x3000002aff267230 */ /* 0x000fe20000004100 */
[----:B------:R-:W-:Y:S01]  /*72f0*/  BSSY.RECONVERGENT B0, `(.L_x_127) ;  /* 0x000004f000007945 */ /* 0x000fe20003800200 */
[----:B------:R-:W1:Y:S01]  /*7300*/  LDTM.x16 R4, tmem[UR4+0x10] ;  /* 0x00001004000479ee */ /* 0x000e620008240000 */
[----:B------:R-:W-:Y:S01]  /*7310*/  NOP ;  /* 0x0000000000007918 */ /* 0x000fe20000000000 */
[----:B-1----:R1:W-:Y:S01]  /*7320*/  SYNCS.ARRIVE.TRANS64.RED.A1T0 RZ, [R76+URZ], RZ ;  /* 0x000000ff4cff79a7 */ /* 0x0023e200081004ff */
[----:B------:R-:W-:Y:S01]  /*7330*/  IADD3 R84, PT, PT, R84, R85, RZ ;  /* 0x0000005554547210 */ /* 0x000fe20007ffe0ff */
[--C-:B------:R-:W-:Y:S02]  /*7340*/  HADD2.F32 R40, -RZ, R43.reuse.H0_H0 ;  /* 0x2000002bff287230 */ /* 0x100fe40000004100 */
[----:B------:R-:W-:Y:S02]  /*7350*/  HADD2.F32 R42, -RZ, R43.H1_H1 ;  /* 0x3000002bff2a7230 */ /* 0x000fe40000004100 */
        /* <DEDUP_REMOVED lines=8> */
[C---:B------:R-:W-:Y:S01]  /*73e0*/  FMUL R4, R32.reuse, R4 ;  /* 0x0000000420047220 */ /* 0x040fe20000400000 */
[C---:B------:R-:W-:Y:S01]  /*73f0*/  FMUL R5, R32.reuse, R5 ;  /* 0x0000000520057220 */ /* 0x040fe20000400000 */
[C---:B------:R-:W-:Y:S01]  /*7400*/  FMUL R6, R32.reuse, R6 ;  /* 0x0000000620067220 */ /* 0x040fe20000400000 */
[C---:B--23--:R-:W-:Y:S01]  /*7410*/  FMUL R0, R32.reuse, R7 ;  /* 0x0000000720007220 */ /* 0x04cfe20000400000 */
[C---:B------:R-:W-:Y:S01]  /*7420*/  FFMA R4, R35.reuse, R20, R4 ;  /* 0x0000001423047223 */ /* 0x040fe20000000004 */
[C---:B------:R-:W-:Y:S01]  /*7430*/  FMUL R2, R32.reuse, R8 ;  /* 0x0000000820027220 */ /* 0x040fe20000400000 */
        /* <DEDUP_REMOVED lines=20> */
[----:B------:R-:W-:Y:S01]  /*7580*/  FFMA R15, R35, R46, R15 ;  /* 0x0000002e230f7223 */ /* 0x000fe2000000000f */
[----:B------:R-:W-:Y:S01]  /*7590*/  FMUL R19, R32, R19 ;  /* 0x0000001320137220 */ /* 0x000fe20000400000 */
[----:B------:R-:W-:Y:S01]  /*75a0*/  F2FP.F16.F32.PACK_AB R64, R5, R4 ;  /* 0x000000040540723e */ /* 0x000fe200000000ff */
[C---:B------:R-:W-:Y:S01]  /*75b0*/  FFMA R12, R35.reuse, R45, R12 ;  /* 0x0000002d230c7223 */ /* 0x040fe2000000000c */
        /* <DEDUP_REMOVED lines=20> */
[----:B------:R-:W-:Y:S02]  /*7700*/  UIADD3 UR12, UP0, UPT, UR54, 0x680, URZ ;  /* 0x00000680360c7890 */ /* 0x000fe4000ff1e0ff */
[----:B------:R-:W-:Y:S02]  /*7710*/  ULEA UR4, UR43, UR48, 0xc ;  /* 0x000000302b047291 */ /* 0x000fe4000f8e60ff */
[----:B------:R-:W-:Y:S02]  /*7720*/  UIADD3 UR9, UPT, UPT, UR41, 0x10, URZ ;  /* 0x0000001029097890 */ /* 0x000fe4000fffe0ff */
[----:B------:R-:W-:Y:S02]  /*7730*/  UIADD3 UR8, UPT, UPT, UR4, 0x200, URZ ;  /* 0x0000020004087890 */ /* 0x000fe4000fffe0ff */
[----:B------:R-:W-:Y:S01]  /*7740*/  UIADD3.X UR13, UPT, UPT, URZ, UR55, URZ, UP0, !UPT ;  /* 0x00000037ff0d7290 */ /* 0x000fe200087fe4ff */
[----:B------:R-:W-:Y:S01]  /*7750*/  UMOV UR10, UR42 ;  /* 0x0000002a000a7c82 */ /* 0x000fe20008000000 */
[----:B------:R-:W-:Y:S01]  /*7760*/  UMOV UR11, UR36 ;  /* 0x00000024000b7c82 */ /* 0x000fe20008000000 */
[----:B------:R-:W-:Y:S02]  /*7770*/  UIADD3 UR5, UPT, UPT, UR41, 0x30, URZ ;  /* 0x0000003029057890 */ /* 0x000fe4000fffe0ff */
[----:B------:R-:W-:Y:S01]  /*7780*/  UIADD3 UR4, UPT, UPT, UR4, 0xa00, URZ ;  /* 0x00000a0004047890 */ /* 0x000fe2000fffe0ff */
[----:B------:R-:W-:Y:S03]  /*7790*/  UMOV UR6, UR42 ;  /* 0x0000002a00067c82 */ /* 0x000fe60008000000 */
[----:B------:R2:W-:Y:S01]  /*77a0*/  UTMASTG.3D [UR8], [UR12] ;  /* 0x000000080c0073b5 */ /* 0x0005e20008010000 */
[----:B------:R-:W-:Y:S04]  /*77b0*/  UMOV UR7, UR36 ;  /* 0x0000002400077c82 */ /* 0x000fe80008000000 */
[----:B------:R2:W-:Y:S02]  /*77c0*/  UTMASTG.3D [UR4], [UR12] ;  /* 0x000000040c0073b5 */ /* 0x0005e40008010000 */
[----:B--2---:R0:W-:Y:S02]  /*77d0*/  UTMACMDFLUSH ;  /* 0x00000000000079b7 */ /* 0x0041e40000000000 */
.L_x_128:
[----:B------:R-:W-:Y:S05]  /*77e0*/  BSYNC.RECONVERGENT B0 ;  /* 0x0000000000007941 */ /* 0x000fea0003800200 */
.L_x_127:
[----:B------:R-:W-:Y:S01]  /*77f0*/  UIADD3 UR43, UPT, UPT, UR43, 0x1, URZ ;  /* 0x000000012b2b7890 */ /* 0x000fe2000fffe0ff */
[----:B------:R-:W-:Y:S03]  /*7800*/  BSSY.RECONVERGENT B0, `(.L_x_129) ;  /* 0x0000008000007945 */ /* 0x000fe60003800200 */
[----:B------:R-:W-:Y:S04]  /*7810*/  UISETP.NE.AND UP0, UPT, UR43, 0x3, UPT ;  /* 0x000000032b00788c */ /* 0x000fe8000bf05270 */
[----:B------:R-:W-:Y:S02]  /*7820*/  UISETP.EQ.XOR UP1, UPT, UR40, 0x3, !UP0 ;  /* 0x000000032800788c */ /* 0x000fe4000c722a70 */
[----:B------:R-:W-:Y:S02]  /*7830*/  USEL UR56, UR43, URZ, UP0 ;  /* 0x000000ff2b387287 */ /* 0x000fe40008000000 */
[----:B------:R-:W-:Y:S04]  /*7840*/  USEL UR4, URZ, 0x1, !UP1 ;  /* 0x00000001ff047887 */ /* 0x000fe8000c800000 */
[----:B------:R-:W-:Y:S01]  /*7850*/  ULOP3.LUT UR51, UR51, UR4, URZ, 0x3c, !UPT ;  /* 0x0000000433337292 */ /* 0x000fe2000f8e3cff */
[----:B------:R-:W-:Y:S11]  /*7860*/  @P0 BRA `(.L_x_130) ;  /* 0x0000000000040947 */ /* 0x000ff60003800000 */
[----:B------:R-:W-:Y:S04]  /*7870*/  DEPBAR.LE SB0, 0x1 ;  /* 0x000080400000791a */ /* 0x000fe80000000000 */
.L_x_130:
[----:B------:R-:W-:Y:S05]  /*7880*/  BSYNC.RECONVERGENT B0 ;  /* 0x0000000000007941 */ /* 0x000fea0003800200 */
.L_x_129:
[----:B------:R-:W-:Y:S01]  /*7890*/  BAR.SYNC.DEFER_BLOCKING 0x1, 0x80 ;  /* 0x0042000000007b1d */ /* 0x000fe20000010000 */
[----:B------:R-:W-:Y:S01]  /*78a0*/  UISETP.NE.AND UP0, UPT, UR50, -0x2, UPT ;  /* 0xfffffffe3200788c */ /* 0x000fe2000bf05270 */
[----:B------:R-:W-:Y:S08]  /*78b0*/  IADD3 R0, PT, PT, R30, 0x1, RZ ;  /* 0x000000011e007810 */ /* 0x000ff00007ffe0ff */
[----:B------:R-:W-:Y:S05]  /*78c0*/  BRA.U !UP0, `(.L_x_131) ;  /* 0x0000000108287547 */ /* 0x000fea000b800000 */
[----:B------:R-:W-:Y:S01]  /*78d0*/  ISETP.NE.AND P0, PT, R79, RZ, PT ;  /* 0x000000ff4f00720c */ /* 0x000fe20003f05270 */
[----:B------:R-:W-:Y:S01]  /*78e0*/  IMAD.U32 R3, RZ, RZ, UR49 ;  /* 0x00000031ff037e24 */ /* 0x000fe2000f8e00ff */
[----:B------:R-:W-:Y:S01]  /*78f0*/  UIADD3 UR49, UPT, UPT, UR49, 0x1, URZ ;  /* 0x0000000131317890 */ /* 0x000fe2000fffe0ff */
[----:B------:R-:W-:Y:S03]  /*7900*/  IMAD.U32 R2, RZ, RZ, UR37 ;  /* 0x00000025ff027e24 */ /* 0x000fe6000f8e00ff */
[----:B------:R-:W-:Y:S04]  /*7910*/  UISETP.NE.AND UP0, UPT, UR49, 0x3, UPT ;  /* 0x000000033100788c */ /* 0x000fe8000bf05270 */
[----:B------:R-:W-:Y:S03]  /*7920*/  USEL UR49, UR49, URZ, UP0 ;  /* 0x000000ff31317287 */ /* 0x000fe60008000000 */
[----:B------:R-:W-:Y:S05]  /*7930*/  @P0 LEA R3, R3, UR48, 0x3 ;  /* 0x0000003003030c11 */ /* 0x000fea000f8e18ff */
[----:B------:R-:W-:Y:S05]  /*7940*/  @P0 VIADD R3, R3, 0x98 ;  /* 0x0000009803030836 */ /* 0x000fea0000000000 */
[----:B------:R-:W-:Y:S04]  /*7950*/  @P0 PRMT R2, R2, 0x654, R3 ;  /* 0x0000065402020816 */ /* 0x000fe80000000003 */
[----:B------:R2:W-:Y:S03]  /*7960*/  @P0 SYNCS.ARRIVE.TRANS64.RED.A1T0 RZ, [R2+URZ], RZ ;  /* 0x000000ff02ff09a7 */ /* 0x0005e600081004ff */
.L_x_131:
[----:B------:R-:W-:Y:S01]  /*7970*/  ISETP.NE.AND P2, PT, R75, RZ, PT ;  /* 0x000000ff4b00720c */ /* 0x000fe20003f45270 */
[----:B------:R-:W-:Y:S01]  /*7980*/  UIADD3 UR50, UPT, UPT, UR50, 0x2, URZ ;  /* 0x0000000232327890 */ /* 0x000fe2000fffe0ff */
[----:B------:R-:W-:Y:S01]  /*7990*/  ISETP.NE.AND P0, PT, R78, 0x2, PT ;  /* 0x000000024e00780c */ /* 0x000fe20003f05270 */
[----:B------:R-:W-:Y:S01]  /*79a0*/  IMAD.IADD R20, R29, 0x1, R58 ;  /* 0x000000011d147824 */ /* 0x000fe200078e023a */
[----:B------:R-:W-:Y:S01]  /*79b0*/  ISETP.NE.AND P1, PT, R0, 0x4, PT ;  /* 0x000000040000780c */ /* 0x000fe20003f25270 */
[----:B------:R-:W-:Y:S01]  /*79c0*/  IMAD.IADD R21, R31, 0x1, R60 ;  /* 0x000000011f157824 */ /* 0x000fe200078e023c */
[----:B------:R-:W-:Y:S02]  /*79d0*/  SEL R3, RZ, 0x1, P0 ;  /* 0x00000001ff037807 */ /* 0x000fe40000000000 */
[----:B--2---:R-:W-:Y:S02]  /*79e0*/  SEL R2, RZ, 0x1, P1 ;  /* 0x00000001ff027807 */ /* 0x004fe40000800000 */
[----:B------:R-:W-:Y:S02]  /*79f0*/  LOP3.LUT R72, R72, R3, RZ, 0x3c, !PT ;  /* 0x0000000348487212 */ /* 0x000fe400078e3cff */
[----:B------:R-:W-:Y:S02]  /*7a00*/  LOP3.LUT R73, R73, R2, RZ, 0x3c, !PT ;  /* 0x0000000249497212 */ /* 0x000fe400078e3cff */
[----:B------:R-:W-:Y:S02]  /*7a10*/  @P2 R2UR UR36, R71 ;  /* 0x00000000472422ca */ /* 0x000fe400000e0000 */
[----:B------:R-:W-:Y:S02]  /*7a20*/  SEL R78, R78, RZ, P0 ;  /* 0x000000ff4e4e7207 */ /* 0x000fe40000000000 */
[----:B------:R-:W-:Y:S01]  /*7a30*/  SEL R30, R0, RZ, P1 ;  /* 0x000000ff001e7207 */ /* 0x000fe20000800000 */
[----:B------:R-:W-:Y:S10]  /*7a40*/  @P2 BRA `(.L_x_132) ;  /* 0xffffffdc00c82947 */ /* 0x000ff4000383ffff */
[----:B------:R-:W-:-:S09]  /*7a50*/  UISETP.NE.AND UP0, UPT, UR53, URZ, UPT ;  /* 0x000000ff3500728c */ /* 0x000fd2000bf05270 */
[----:B------:R-:W-:Y:S05]  /*7a60*/  BRA.U !UP0, `(.L_x_133) ;  /* 0x0000000108487547 */ /* 0x000fea000b800000 */
[----:B------:R-:W2:Y:S02]  /*7a70*/  LDCU.64 UR4, c[0x0][0x890] ;  /* 0x00011200ff0477ac */ /* 0x000ea40008000a00 */
[----:B--2---:R-:W-:-:S04]  /*7a80*/  UISETP.NE.U32.AND UP0, UPT, UR4, URZ, UPT ;  /* 0x000000ff0400728c */ /* 0x004fc8000bf05070 */
[----:B------:R-:W-:-:S09]  /*7a90*/  UISETP.NE.AND.EX UP0, UPT, UR5, URZ, UPT, UP0 ;  /* 0x000000ff0500728c */ /* 0x000fd2000bf05300 */
[----:B------:R-:W-:Y:S05]  /*7aa0*/  BRA.U UP0, `(.L_x_134) ;  /* 0x00000001000c7547 */ /* 0x000fea000b800000 */
[----:B------:R-:W-:-:S13]  /*7ab0*/  FSETP.NEU.AND P0, PT, R35, RZ, PT ;  /* 0x000000ff2300720b */ /* 0x000fda0003f0d000 */
[----:B------:R-:W-:Y:S05]  /*7ac0*/  @!P0 EXIT ;  /* 0x000000000000894d */ /* 0x000fea0003800000 */
[----:B------:R-:W-:Y:S05]  /*7ad0*/  BRA `(.L_x_133) ;  /* 0x00000000002c7947 */ /* 0x000fea0003800000 */
.L_x_134:
[----:B------:R-:W-:Y:S01]  /*7ae0*/  ISETP.NE.AND P0, PT, R77, RZ, PT ;  /* 0x000000ff4d00720c */ /* 0x000fe20003f05270 */
[----:B------:R-:W-:-:S12]  /*7af0*/  BSSY.RECONVERGENT B0, `(.L_x_133) ;  /* 0x0000009000007945 */ /* 0x000fd80003800200 */
[----:B------:R-:W-:Y:S05]  /*7b00*/  @P0 BRA `(.L_x_135) ;  /* 0x0000000000140947 */ /* 0x000fea0003800000 */
[----:B------:R-:W2:Y:S02]  /*7b10*/  LDCU.64 UR4, c[0x0][0x888] ;  /* 0x00011100ff0477ac */ /* 0x000ea40008000a00 */
[----:B--2---:R-:W-:-:S04]  /*7b20*/  ISETP.NE.U32.AND P0, PT, RZ, UR4, PT ;  /* 0x00000004ff007c0c */ /* 0x004fc8000bf05070 */
[----:B------:R-:W-:-:S13]  /*7b30*/  ISETP.NE.AND.EX P0, PT, RZ, UR5, PT, P0 ;  /* 0x00000005ff007c0c */ /* 0x000fda000bf05300 */
[----:B------:R-:W-:Y:S05]  /*7b40*/  @!P0 EXIT ;  /* 0x000000000000894d */ /* 0x000fea0003800000 */
[----:B------:R-:W-:Y:S05]  /*7b50*/  BRA `(.L_x_136) ;  /* 0x0000000000087947 */ /* 0x000fea0003800000 */
.L_x_135:
[----:B------:R-:W-:-:S13]  /*7b60*/  FSETP.NEU.AND P0, PT, R35, RZ, PT ;  /* 0x000000ff2300720b */ /* 0x000fda0003f0d000 */
[----:B------:R-:W-:Y:S05]  /*7b70*/  @!P0 EXIT ;  /* 0x000000000000894d */ /* 0x000fea0003800000 */
.L_x_136:
[----:B------:R-:W-:Y:S05]  /*7b80*/  BSYNC.RECONVERGENT B0 ;  /* 0x0000000000007941 */ /* 0x000fea0003800200 */
.L_x_133:
[----:B------:R-:W-:Y:S01]  /*7b90*/  ULEA UR4, UR49, UR48, 0x3 ;  /* 0x0000003031047291 */ /* 0x000fe2000f8e18ff */
[----:B------:R-:W-:-:S04]  /*7ba0*/  DEPBAR.LE SB0, 0x0 ;  /* 0x000080000000791a */ /* 0x000fc80000000000 */
[----:B------:R-:W-:-:S04]  /*7bb0*/  UIADD3 UR4, UPT, UPT, UR4, 0x98, URZ ;  /* 0x0000009804047890 */ /* 0x000fc8000fffe0ff */
[----:B------:R-:W-:-:S09]  /*7bc0*/  UPRMT UR4, UR37, 0x654, UR4 ;  /* 0x0000065425047896 */ /* 0x000fd20008000004 */
[----:B------:R-:W-:Y:S01]  /*7bd0*/  SYNCS.ARRIVE.TRANS64.RED.A1T0 RZ, [UR4], RZ ;  /* 0x000000ffffff79a7 */ /* 0x000fe20008100404 */
[----:B------:R-:W-:Y:S05]  /*7be0*/  EXIT ;  /* 0x000000000000794d */ /* 0x000fea0003800000 */
.L_x_24:
[----:B--2---:R2:W4:Y:S02]  /*7bf0*/  SYNCS.PHASECHK.TRANS64.TRYWAIT P0, [R3+URZ+0x130], R2 ;  /* 0x00013002030075a7 */ /* 0x00452400080011ff */
[----:B----4-:R-:W-:Y:S05]  /*7c00*/  @!P0 NANOSLEEP.SYNCS 0x989680 ;  /* 0x009896800000895d */ /* 0x010fea0003900000 */
[----:B------:R-:W4:Y:S02]  /*7c10*/  @!P0 SYNCS.PHASECHK.TRANS64 P0, [R3+URZ+0x130], R2 ;  /* 0x00013002030085a7 */ /* 0x000f2400080010ff */
[----:B----4-:R-:W-:Y:S05]  /*7c20*/  @!P0 BRA `(.L_x_24) ;  /* 0xfffffffc00f08947 */ /* 0x010fea000383ffff */
[----:B------:R-:W-:Y:S05]  /*7c30*/  BRA `(.L_x_137) ;  /* 0xffffff9c00107947 */ /* 0x000fea000383ffff */
.L_x_27:
[----:B-1----:R-:W-:-:S07]  /*7c40*/  MOV R2, UR33 ;  /* 0x0000002100027c02 */ /* 0x002fce0008000f00 */
.L_x_138:
[----:B-1----:R1:W2:Y:S02]  /*7c50*/  SYNCS.PHASECHK.TRANS64.TRYWAIT P0, [R2+URZ+0x40], R5 ;  /* 0x00004005020075a7 */ /* 0x0022a400080011ff */
[----:B--2---:R-:W-:Y:S05]  /*7c60*/  @!P0 NANOSLEEP.SYNCS 0x989680 ;  /* 0x009896800000895d */ /* 0x004fea0003900000 */
[----:B------:R-:W2:Y:S02]  /*7c70*/  @!P0 SYNCS.PHASECHK.TRANS64 P0, [R2+URZ+0x40], R5 ;  /* 0x00004005020085a7 */ /* 0x000ea400080010ff */
[----:B--2---:R-:W-:Y:S05]  /*7c80*/  @!P0 BRA `(.L_x_138) ;  /* 0xfffffffc00f08947 */ /* 0x004fea000383ffff */
[----:B------:R-:W-:Y:S05]  /*7c90*/  BRA `(.L_x_26) ;  /* 0xffffff9c00787947 */ /* 0x000fea000383ffff */
.L_x_34:
[----:B-1----:R-:W-:-:S07]  /*7ca0*/  MOV R2, UR33 ;  /* 0x0000002100027c02 */ /* 0x002fce0008000f00 */
.L_x_139:
[----:B-1----:R1:W2:Y:S02]  /*7cb0*/  SYNCS.PHASECHK.TRANS64.TRYWAIT P0, [R2+URZ+0x40], R5 ;  /* 0x00004005020075a7 */ /* 0x0022a400080011ff */
[----:B--2---:R-:W-:Y:S05]  /*7cc0*/  @!P0 NANOSLEEP.SYNCS 0x989680 ;  /* 0x009896800000895d */ /* 0x004fea0003900000 */
[----:B------:R-:W2:Y:S02]  /*7cd0*/  @!P0 SYNCS.PHASECHK.TRANS64 P0, [R2+URZ+0x40], R5 ;  /* 0x00004005020085a7 */ /* 0x000ea400080010ff */
[----:B--2---:R-:W-:Y:S05]  /*7ce0*/  @!P0 BRA `(.L_x_139) ;  /* 0xfffffffc00f08947 */ /* 0x004fea000383ffff */
[----:B------:R-:W-:Y:S05]  /*7cf0*/  BRA `(.L_x_33) ;  /* 0xffffffa000647947 */ /* 0x000fea000383ffff */
.L_x_39:
[----:B-1----:R1:W2:Y:S02]  /*7d00*/  SYNCS.PHASECHK.TRANS64.TRYWAIT P0, [R2+URZ+0xc0], R3 ;  /* 0x0000c003020075a7 */ /* 0x0022a400080011ff */
[----:B--2---:R-:W-:Y:S05]  /*7d10*/  @!P0 NANOSLEEP.SYNCS 0x989680 ;  /* 0x009896800000895d */ /* 0x004fea0003900000 */
[----:B------:R-:W2:Y:S02]  /*7d20*/  @!P0 SYNCS.PHASECHK.TRANS64 P0, [R2+URZ+0xc0], R3 ;  /* 0x0000c003020085a7 */ /* 0x000ea400080010ff */
[----:B--2---:R-:W-:Y:S05]  /*7d30*/  @!P0 BRA `(.L_x_39) ;  /* 0xfffffffc00f08947 */ /* 0x004fea000383ffff */
[----:B------:R-:W-:Y:S05]  /*7d40*/  BRA `(.L_x_140) ;  /* 0xffffffa400307947 */ /* 0x000fea000383ffff */
.L_x_43:
[----:B---3--:R-:W-:-:S07]  /*7d50*/  MOV R0, UR5 ;  /* 0x0000000500007c02 */ /* 0x008fce0008000f00 */
.L_x_141:
[----:B-1----:R1:W2:Y:S02]  /*7d60*/  SYNCS.PHASECHK.TRANS64.TRYWAIT P0, [R0+URZ], R3 ;  /* 0x00000003000075a7 */ /* 0x0022a400080011ff */
[----:B--2---:R-:W-:Y:S05]  /*7d70*/  @!P0 NANOSLEEP.SYNCS 0x989680 ;  /* 0x009896800000895d */ /* 0x004fea0003900000 */
[----:B------:R-:W2:Y:S02]  /*7d80*/  @!P0 SYNCS.PHASECHK.TRANS64 P0, [R0+URZ], R3 ;  /* 0x00000003000085a7 */ /* 0x000ea400080010ff */
[----:B--2---:R-:W-:Y:S05]  /*7d90*/  @!P0 BRA `(.L_x_141) ;  /* 0xfffffffc00f08947 */ /* 0x004fea000383ffff */
[----:B------:R-:W-:Y:S05]  /*7da0*/  BRA `(.L_x_142) ;  /* 0xffffffa800a07947 */ /* 0x000fea000383ffff */
.L_x_44:
[----:B---3--:R-:W-:-:S07]  /*7db0*/  MOV R0, UR5 ;  /* 0x0000000500007c02 */ /* 0x008fce0008000f00 */
.L_x_143:
[----:B-1----:R1:W2:Y:S02]  /*7dc0*/  SYNCS.PHASECHK.TRANS64.TRYWAIT P0, [R0+URZ], R3 ;  /* 0x00000003000075a7 */ /* 0x0022a400080011ff */
[----:B--2---:R-:W-:Y:S05]  /*7dd0*/  @!P0 NANOSLEEP.SYNCS 0x989680 ;  /* 0x009896800000895d */ /* 0x004fea0003900000 */
[----:B------:R-:W2:Y:S02]  /*7de0*/  @!P0 SYNCS.PHASECHK.TRANS64 P0, [R0+URZ], R3 ;  /* 0x00000003000085a7 */ /* 0x000ea400080010ff */
[----:B--2---:R-:W-:Y:S05]  /*7df0*/  @!P0 BRA `(.L_x_143) ;  /* 0xfffffffc00f08947 */ /* 0x004fea000383ffff */
[----:B------:R-:W-:Y:S05]  /*7e00*/  BRA `(.L_x_144) ;  /* 0xffffffa800ac7947 */ /* 0x000fea000383ffff */
.L_x_45:
[----:B---3--:R-:W-:-:S07]  /*7e10*/  MOV R0, UR5 ;  /* 0x0000000500007c02 */ /* 0x008fce0008000f00 */
.L_x_145:
[----:B-1----:R1:W2:Y:S02]  /*7e20*/  SYNCS.PHASECHK.TRANS64.TRYWAIT P0, [R0+URZ], R3 ;  /* 0x00000003000075a7 */ /* 0x0022a400080011ff */
[----:B--2---:R-:W-:Y:S05]  /*7e30*/  @!P0 NANOSLEEP.SYNCS 0x989680 ;  /* 0x009896800000895d */ /* 0x004fea0003900000 */
[----:B------:R-:W2:Y:S02]  /*7e40*/  @!P0 SYNCS.PHASECHK.TRANS64 P0, [R0+URZ], R3 ;  /* 0x00000003000085a7 */ /* 0x000ea400080010ff */
[----:B--2---:R-:W-:Y:S05]  /*7e50*/  @!P0 BRA `(.L_x_145) ;  /* 0xfffffffc00f08947 */ /* 0x004fea000383ffff */
[----:B------:R-:W-:Y:S05]  /*7e60*/  BRA `(.L_x_146) ;  /* 0xffffffa800b87947 */ /* 0x000fea000383ffff */
.L_x_46:
[----:B---3--:R-:W-:-:S07]  /*7e70*/  MOV R0, UR5 ;  /* 0x0000000500007c02 */ /* 0x008fce0008000f00 */
.L_x_147:
[----:B-1----:R1:W2:Y:S02]  /*7e80*/  SYNCS.PHASECHK.TRANS64.TRYWAIT P0, [R0+URZ], R3 ;  /* 0x00000003000075a7 */ /* 0x0022a400080011ff */
[----:B--2---:R-:W-:Y:S05]  /*7e90*/  @!P0 NANOSLEEP.SYNCS 0x989680 ;  /* 0x009896800000895d */ /* 0x004fea0003900000 */
[----:B------:R-:W2:Y:S02]  /*7ea0*/  @!P0 SYNCS.PHASECHK.TRANS64 P0, [R0+URZ], R3 ;  /* 0x00000003000085a7 */ /* 0x000ea400080010ff */
[----:B--2---:R-:W-:Y:S05]  /*7eb0*/  @!P0 BRA `(.L_x_147) ;  /* 0xfffffffc00f08947 */ /* 0x004fea000383ffff */
[----:B------:R-:W-:Y:S05]  /*7ec0*/  BRA `(.L_x_148) ;  /* 0xffffffa800c47947 */ /* 0x000fea000383ffff */
.L_x_47:
[----:B---3--:R-:W-:-:S07]  /*7ed0*/  MOV R0, UR5 ;  /* 0x0000000500007c02 */ /* 0x008fce0008000f00 */
.L_x_149:
[----:B-1----:R1:W2:Y:S02]  /*7ee0*/  SYNCS.PHASECHK.TRANS64.TRYWAIT P0, [R0+URZ], R3 ;  /* 0x00000003000075a7 */ /* 0x0022a400080011ff */
[----:B--2---:R-:W-:Y:S05]  /*7ef0*/  @!P0 NANOSLEEP.SYNCS 0x989680 ;  /* 0x009896800000895d */ /* 0x004fea0003900000 */
[----:B------:R-:W2:Y:S02]  /*7f00*/  @!P0 SYNCS.PHASECHK.TRANS64 P0, [R0+URZ], R3 ;  /* 0x00000003000085a7 */ /* 0x000ea400080010ff */
[----:B--2---:R-:W-:Y:S05]  /*7f10*/  @!P0 BRA `(.L_x_149) ;  /* 0xfffffffc00f08947 */ /* 0x004fea000383ffff */
[----:B------:R-:W-:Y:S05]  /*7f20*/  BRA `(.L_x_150) ;  /* 0xffffffa800d07947 */ /* 0x000fea000383ffff */
.L_x_48:
[----:B---3--:R-:W-:-:S07]  /*7f30*/  MOV R0, UR5 ;  /* 0x0000000500007c02 */ /* 0x008fce0008000f00 */
.L_x_151:
[----:B-1----:R1:W2:Y:S02]  /*7f40*/  SYNCS.PHASECHK.TRANS64.TRYWAIT P0, [R0+URZ], R3 ;  /* 0x00000003000075a7 */ /* 0x0022a400080011ff */
[----:B--2---:R-:W-:Y:S05]  /*7f50*/  @!P0 NANOSLEEP.SYNCS 0x989680 ;  /* 0x009896800000895d */ /* 0x004fea0003900000 */
[----:B------:R-:W2:Y:S02]  /*7f60*/  @!P0 SYNCS.PHASECHK.TRANS64 P0, [R0+URZ], R3 ;  /* 0x00000003000085a7 */ /* 0x000ea400080010ff */
[----:B--2---:R-:W-:Y:S05]  /*7f70*/  @!P0 BRA `(.L_x_151) ;  /* 0xfffffffc00f08947 */ /* 0x004fea000383ffff */
[----:B------:R-:W-:Y:S05]  /*7f80*/  BRA `(.L_x_152) ;  /* 0xffffffa800dc7947 */ /* 0x000fea000383ffff */
.L_x_49:
[----:B---3--:R-:W-:-:S07]  /*7f90*/  MOV R0, UR5 ;  /* 0x0000000500007c02 */ /* 0x008fce0008000f00 */
.L_x_153:
[----:B-1----:R1:W2:Y:S02]  /*7fa0*/  SYNCS.PHASECHK.TRANS64.TRYWAIT P0, [R0+URZ], R3 ;  /* 0x00000003000075a7 */ /* 0x0022a400080011ff */
[----:B--2---:R-:W-:Y:S05]  /*7fb0*/  @!P0 NANOSLEEP.SYNCS 0x989680 ;  /* 0x009896800000895d */ /* 0x004fea0003900000 */
[----:B------:R-:W2:Y:S02]  /*7fc0*/  @!P0 SYNCS.PHASECHK.TRANS64 P0, [R0+URZ], R3 ;  /* 0x00000003000085a7 */ /* 0x000ea400080010ff */
[----:B--2---:R-:W-:Y:S05]  /*7fd0*/  @!P0 BRA `(.L_x_153) ;  /* 0xfffffffc00f08947 */ /* 0x004fea000383ffff */
[----:B------:R-:W-:Y:S05]  /*7fe0*/  BRA `(.L_x_154) ;  /* 0xffffffa800e87947 */ /* 0x000fea000383ffff */
.L_x_52:
[----:B-1----:R1:W2:Y:S02]  /*7ff0*/  SYNCS.PHASECHK.TRANS64.TRYWAIT P0, [R0+URZ+0x120], R5 ;  /* 0x00012005000075a7 */ /* 0x0022a400080011ff */
[----:B--2---:R-:W-:Y:S05]  /*8000*/  @!P0 NANOSLEEP.SYNCS 0x989680 ;  /* 0x009896800000895d */ /* 0x004fea0003900000 */
[----:B------:R-:W2:Y:S02]  /*8010*/  @!P0 SYNCS.PHASECHK.TRANS64 P0, [R0+URZ+0x120], R5 ;  /* 0x00012005000085a7 */ /* 0x000ea400080010ff */
[----:B--2---:R-:W-:Y:S05]  /*8020*/  @!P0 BRA `(.L_x_52) ;  /* 0xfffffffc00f08947 */ /* 0x004fea000383ffff */
[----:B------:R-:W-:Y:S05]  /*8030*/  BRA `(.L_x_155) ;  /* 0xffffffac00487947 */ /* 0x000fea000383ffff */
.L_x_53:
[----:B------:R-:W-:-:S07]  /*8040*/  MOV R0, UR5 ;  /* 0x0000000500007c02 */ /* 0x000fce0008000f00 */
.L_x_156:
[----:B-1----:R1:W2:Y:S02]  /*8050*/  SYNCS.PHASECHK.TRANS64.TRYWAIT P0, [R0+URZ+0xd0], R7 ;  /* 0x0000d007000075a7 */ /* 0x0022a400080011ff */
[----:B--2---:R-:W-:Y:S05]  /*8060*/  @!P0 NANOSLEEP.SYNCS 0x989680 ;  /* 0x009896800000895d */ /* 0x004fea0003900000 */
[----:B------:R-:W2:Y:S02]  /*8070*/  @!P0 SYNCS.PHASECHK.TRANS64 P0, [R0+URZ+0xd0], R7 ;  /* 0x0000d007000085a7 */ /* 0x000ea400080010ff */
[----:B--2---:R-:W-:Y:S05]  /*8080*/  @!P0 BRA `(.L_x_156) ;  /* 0xfffffffc00f08947 */ /* 0x004fea000383ffff */
[----:B------:R-:W-:Y:S05]  /*8090*/  BRA `(.L_x_157) ;  /* 0xffffffac00587947 */ /* 0x000fea000383ffff */
.L_x_54:
[----:B-1----:R1:W2:Y:S02]  /*80a0*/  SYNCS.PHASECHK.TRANS64.TRYWAIT P1, [R0+URZ+0xc0], R5 ;  /* 0x0000c005000075a7 */ /* 0x0022a400080211ff */
[----:B--2---:R-:W-:Y:S05]  /*80b0*/  @!P1 NANOSLEEP.SYNCS 0x989680 ;  /* 0x009896800000995d */ /* 0x004fea0003900000 */
[----:B------:R-:W2:Y:S02]  /*80c0*/  @!P1 SYNCS.PHASECHK.TRANS64 P1, [R0+URZ+0xc0], R5 ;  /* 0x0000c005000095a7 */ /* 0x000ea400080210ff */
[----:B--2---:R-:W-:Y:S05]  /*80d0*/  @!P1 BRA `(.L_x_54) ;  /* 0xfffffffc00f09947 */ /* 0x004fea000383ffff */
[----:B------:R-:W-:Y:S05]  /*80e0*/  BRA `(.L_x_158) ;  /* 0xffffffac00887947 */ /* 0x000fea000383ffff */
.L_x_57:
[----:B------:R-:W-:-:S07]  /*80f0*/  MOV R0, UR5 ;  /* 0x0000000500007c02 */ /* 0x000fce0008000f00 */
.L_x_159:
[----:B-1----:R1:W2:Y:S02]  /*8100*/  SYNCS.PHASECHK.TRANS64.TRYWAIT P0, [R0+URZ+0xd0], R3 ;  /* 0x0000d003000075a7 */ /* 0x0022a400080011ff */
[----:B--2---:R-:W-:Y:S05]  /*8110*/  @!P0 NANOSLEEP.SYNCS 0x989680 ;  /* 0x009896800000895d */ /* 0x004fea0003900000 */
[----:B------:R-:W2:Y:S02]  /*8120*/  @!P0 SYNCS.PHASECHK.TRANS64 P0, [R0+URZ+0xd0], R3 ;  /* 0x0000d003000085a7 */ /* 0x000ea400080010ff */
[----:B--2---:R-:W-:Y:S05]  /*8130*/  @!P0 BRA `(.L_x_159) ;  /* 0xfffffffc00f08947 */ /* 0x004fea000383ffff */
[----:B------:R-:W-:Y:S05]  /*8140*/  BRA `(.L_x_56) ;  /* 0xffffffac00dc7947 */ /* 0x000fea000383ffff */
.L_x_66:
[----:B-1----:R-:W-:-:S04]  /*8150*/  MOV R4, UR6 ;  /* 0x0000000600047c02 */ /* 0x002fc80008000f00 */
[----:B------:R1:W2:Y:S03]  /*8160*/  SYNCS.PHASECHK.TRANS64.TRYWAIT P0, [R4+URZ+0x8], R5 ;  /* 0x00000805040075a7 */ /* 0x0002a600080011ff */
[----:B--2---:R-:W-:Y:S05]  /*8170*/  @!P0 NANOSLEEP.SYNCS 0x989680 ;  /* 0x009896800000895d */ /* 0x004fea0003900000 */
[----:B------:R-:W2:Y:S02]  /*8180*/  @!P0 SYNCS.PHASECHK.TRANS64 P0, [R4+URZ+0x8], R5 ;  /* 0x00000805040085a7 */ /* 0x000ea400080010ff */
[----:B--2---:R-:W-:Y:S05]  /*8190*/  @!P0 BRA `(.L_x_66) ;  /* 0xfffffffc00ec8947 */ /* 0x004fea000383ffff */
[----:B------:R-:W-:Y:S05]  /*81a0*/  BRA `(.L_x_65) ;  /* 0xffffffb000907947 */ /* 0x000fea000383ffff */
.L_x_68:
[----:B------:R-:W-:Y:S01]  /*81b0*/  BSSY B0, `(.L_x_160) ;  /* 0x0000006000007945 */ /* 0x000fe20003800000 */
[----:B------:R-:W-:-:S07]  /*81c0*/  MOV R15, 0xffffffff ;  /* 0xffffffff000f7802 */ /* 0x000fce0000000f00 */
[----:B-1---5:R-:W-:Y:S05]  /*81d0*/  WARPSYNC.COLLECTIVE R15, `(.L_x_161) ;  /* 0x000000000f0c7348 */ /* 0x022fea0003c00000 */
[----:B------:R-:W-:Y:S02]  /*81e0*/  ELECT P6, UR79, PT ;  /* 0x00000000004f782f */ /* 0x000fe400038c0000 */
[----:B------:R-:W-:Y:S01]  /*81f0*/  MOV R14, UR79 ;  /* 0x0000004f000e7c02 */ /* 0x000fe20008000f00 */
[----:B-1---5:R-:W-:Y:S10]  /*8200*/  ENDCOLLECTIVE ;  /* 0x000000000000791b */ /* 0x022ff40003800000 */
.L_x_161:
[----:B------:R-:W-:Y:S05]  /*8210*/  BSYNC B0 ;  /* 0x0000000000007941 */ /* 0x000fea0003800000 */
.L_x_160:
[----:B------:R-:W-:Y:S05]  /*8220*/  BRA `(.L_x_162) ;  /* 0xffffffb000c07947 */ /* 0x000fea000383ffff */
.L_x_70:
[----:B-1----:R-:W-:-:S04]  /*8230*/  MOV R2, UR6 ;  /* 0x0000000600027c02 */ /* 0x002fc80008000f00 */
[----:B------:R1:W2:Y:S03]  /*8240*/  SYNCS.PHASECHK.TRANS64.TRYWAIT P0, [R2+URZ+0x8], R3 ;  /* 0x00000803020075a7 */ /* 0x0002a600080011ff */
[----:B--2---:R-:W-:Y:S05]  /*8250*/  @!P0 NANOSLEEP.SYNCS 0x989680 ;  /* 0x009896800000895d */ /* 0x004fea0003900000 */
[----:B------:R-:W2:Y:S02]  /*8260*/  @!P0 SYNCS.PHASECHK.TRANS64 P0, [R2+URZ+0x8], R3 ;  /* 0x00000803020085a7 */ /* 0x000ea400080010ff */
[----:B--2---:R-:W-:Y:S05]  /*8270*/  @!P0 BRA `(.L_x_70) ;  /* 0xfffffffc00ec8947 */ /* 0x004fea000383ffff */
[----:B------:R-:W-:Y:S05]  /*8280*/  BRA `(.L_x_69) ;  /* 0xffffffb000c47947 */ /* 0x000fea000383ffff */
.L_x_71:
[----:B-1----:R1:W2:Y:S02]  /*8290*/  SYNCS.PHASECHK.TRANS64.TRYWAIT P0, [R0+URZ+0xc0], R5 ;  /* 0x0000c005000075a7 */ /* 0x0022a400080011ff */
[----:B--2---:R-:W-:Y:S05]  /*82a0*/  @!P0 NANOSLEEP.SYNCS 0x989680 ;  /* 0x009896800000895d */ /* 0x004fea0003900000 */
[----:B------:R-:W2:Y:S02]  /*82b0*/  @!P0 SYNCS.PHASECHK.TRANS64 P0, [R0+URZ+0xc0], R5 ;  /* 0x0000c005000085a7 */ /* 0x000ea400080010ff */
[----:B--2---:R-:W-:Y:S05]  /*82c0*/  @!P0 BRA `(.L_x_71) ;  /* 0xfffffffc00f08947 */ /* 0x004fea000383ffff */
[----:B------:R-:W-:Y:S05]  /*82d0*/  BRA `(.L_x_163) ;  /* 0xffffffb400d07947 */ /* 0x000fea000383ffff */
.L_x_73:
[----:B------:R-:W-:-:S07]  /*82e0*/  MOV R0, UR8 ;  /* 0x0000000800007c02 */ /* 0x000fce0008000f00 */
.L_x_164:
[----:B-1----:R1:W2:Y:S02]  /*82f0*/  SYNCS.PHASECHK.TRANS64.TRYWAIT P0, [R0+URZ+0x100], R5 ;  /* 0x00010005000075a7 */ /* 0x0022a400080011ff */
[----:B--2---:R-:W-:Y:S05]  /*8300*/  @!P0 NANOSLEEP.SYNCS 0x989680 ;  /* 0x009896800000895d */ /* 0x004fea0003900000 */
[----:B------:R-:W2:Y:S02]  /*8310*/  @!P0 SYNCS.PHASECHK.TRANS64 P0, [R0+URZ+0x100], R5 ;  /* 0x00010005000085a7 */ /* 0x000ea400080010ff */
[----:B--2---:R-:W-:Y:S05]  /*8320*/  @!P0 BRA `(.L_x_164) ;  /* 0xfffffffc00f08947 */ /* 0x004fea000383ffff */
[----:B------:R-:W-:Y:S05]  /*8330*/  BRA `(.L_x_165) ;  /* 0xffffffb8001c7947 */ /* 0x000fea000383ffff */
.L_x_76:
[----:B------:R-:W-:Y:S07]  /*8340*/  MOV R0, UR14 ;  /* 0x0000000e00007c02 */ /* 0x000fee0008000f00 */
.L_x_166:
[----:B-1----:R1:W2:Y:S02]  /*8350*/  SYNCS.PHASECHK.TRANS64.TRYWAIT P0, [R0+URZ], R5 ;  /* 0x00000005000075a7 */ /* 0x0022a400080011ff */
[----:B--2---:R-:W-:Y:S05]  /*8360*/  @!P0 NANOSLEEP.SYNCS 0x989680 ;  /* 0x009896800000895d */ /* 0x004fea0003900000 */
[----:B------:R-:W2:Y:S02]  /*8370*/  @!P0 SYNCS.PHASECHK.TRANS64 P0, [R0+URZ], R5 ;  /* 0x00000005000085a7 */ /* 0x000ea400080010ff */
[----:B--2---:R-:W-:Y:S05]  /*8380*/  @!P0 BRA `(.L_x_166) ;  /* 0xfffffffc00f08947 */ /* 0x004fea000383ffff */
[----:B------:R-:W-:Y:S05]  /*8390*/  BRA `(.L_x_75) ;  /* 0xffffffb800307947 */ /* 0x000fea000383ffff */
.L_x_80:
[----:B-1----:R-:W-:-:S07]  /*83a0*/  MOV R0, UR8 ;  /* 0x0000000800007c02 */ /* 0x002fce0008000f00 */
.L_x_167:
[----:B-1----:R1:W2:Y:S02]  /*83b0*/  SYNCS.PHASECHK.TRANS64.TRYWAIT P0, [R0+URZ], R3 ;  /* 0x00000003000075a7 */ /* 0x0022a400080011ff */
[----:B--2---:R-:W-:Y:S05]  /*83c0*/  @!P0 NANOSLEEP.SYNCS 0x989680 ;  /* 0x009896800000895d */ /* 0x004fea0003900000 */
[----:B------:R-:W2:Y:S02]  /*83d0*/  @!P0 SYNCS.PHASECHK.TRANS64 P0, [R0+URZ], R3 ;  /* 0x00000003000085a7 */ /* 0x000ea400080010ff */
[----:B--2---:R-:W-:Y:S05]  /*83e0*/  @!P0 BRA `(.L_x_167) ;  /* 0xfffffffc00f08947 */ /* 0x004fea000383ffff */
[----:B------:R-:W-:Y:S05]  /*83f0*/  BRA `(.L_x_168) ;  /* 0xffffffbc00747947 */ /* 0x000fea000383ffff */
.L_x_81:
[----:B------:R-:W-:-:S07]  /*8400*/  MOV R0, UR8 ;  /* 0x0000000800007c02 */ /* 0x000fce0008000f00 */
.L_x_169:
[----:B-1----:R1:W2:Y:S02]  /*8410*/  SYNCS.PHASECHK.TRANS64.TRYWAIT P0, [R0+URZ], R3 ;  /* 0x00000003000075a7 */ /* 0x0022a400080011ff */
[----:B--2---:R-:W-:Y:S05]  /*8420*/  @!P0 NANOSLEEP.SYNCS 0x989680 ;  /* 0x009896800000895d */ /* 0x004fea0003900000 */
[----:B------:R-:W2:Y:S02]  /*8430*/  @!P0 SYNCS.PHASECHK.TRANS64 P0, [R0+URZ], R3 ;  /* 0x00000003000085a7 */ /* 0x000ea400080010ff */
[----:B--2---:R-:W-:Y:S05]  /*8440*/  @!P0 BRA `(.L_x_169) ;  /* 0xfffffffc00f08947 */ /* 0x004fea000383ffff */
[----:B------:R-:W-:Y:S05]  /*8450*/  BRA `(.L_x_170) ;  /* 0xffffffbc00807947 */ /* 0x000fea000383ffff */
.L_x_82:
[----:B------:R-:W-:-:S07]  /*8460*/  MOV R0, UR8 ;  /* 0x0000000800007c02 */ /* 0x000fce0008000f00 */
.L_x_171:
[----:B-1----:R1:W2:Y:S02]  /*8470*/  SYNCS.PHASECHK.TRANS64.TRYWAIT P0, [R0+URZ], R3 ;  /* 0x00000003000075a7 */ /* 0x0022a400080011ff */
[----:B--2---:R-:W-:Y:S05]  /*8480*/  @!P0 NANOSLEEP.SYNCS 0x989680 ;  /* 0x009896800000895d */ /* 0x004fea0003900000 */
[----:B------:R-:W2:Y:S02]  /*8490*/  @!P0 SYNCS.PHASECHK.TRANS64 P0, [R0+URZ], R3 ;  /* 0x00000003000085a7 */ /* 0x000ea400080010ff */
[----:B--2---:R-:W-:Y:S05]  /*84a0*/  @!P0 BRA `(.L_x_171) ;  /* 0xfffffffc00f08947 */ /* 0x004fea000383ffff */
[----:B------:R-:W-:Y:S05]  /*84b0*/  BRA `(.L_x_172) ;  /* 0xffffffbc008c7947 */ /* 0x000fea000383ffff */
.L_x_85:
[----:B------:R-:W-:-:S07]  /*84c0*/  MOV R0, UR7 ;  /* 0x0000000700007c02 */ /* 0x000fce0008000f00 */
.L_x_173:
[----:B-1----:R1:W2:Y:S02]  /*84d0*/  SYNCS.PHASECHK.TRANS64.TRYWAIT P1, [R0+URZ+0x140], R3 ;  /* 0x00014003000075a7 */ /* 0x0022a400080211ff */
[----:B--2---:R-:W-:Y:S05]  /*84e0*/  @!P1 NANOSLEEP.SYNCS 0x989680 ;  /* 0x009896800000995d */ /* 0x004fea0003900000 */
[----:B------:R-:W2:Y:S02]  /*84f0*/  @!P1 SYNCS.PHASECHK.TRANS64 P1, [R0+URZ+0x140], R3 ;  /* 0x00014003000095a7 */ /* 0x000ea400080210ff */
[----:B--2---:R-:W-:Y:S05]  /*8500*/  @!P1 BRA `(.L_x_173) ;  /* 0xfffffffc00f09947 */ /* 0x004fea000383ffff */
[----:B------:R-:W-:Y:S05]  /*8510*/  BRA `(.L_x_174) ;  /* 0xffffffbc00d87947 */ /* 0x000fea000383ffff */
.L_x_90:
[----:B--2---:R2:W4:Y:S02]  /*8520*/  SYNCS.PHASECHK.TRANS64.TRYWAIT P0, [R0+URZ+0xc0], R3 ;  /* 0x0000c003000075a7 */ /* 0x00452400080011ff */
[----:B----4-:R-:W-:Y:S05]  /*8530*/  @!P0 NANOSLEEP.SYNCS 0x989680 ;  /* 0x009896800000895d */ /* 0x010fea0003900000 */
[----:B------:R-:W4:Y:S02]  /*8540*/  @!P0 SYNCS.PHASECHK.TRANS64 P0, [R0+URZ+0xc0], R3 ;  /* 0x0000c003000085a7 */ /* 0x000f2400080010ff */
[----:B----4-:R-:W-:Y:S05]  /*8550*/  @!P0 BRA `(.L_x_90) ;  /* 0xfffffffc00f08947 */ /* 0x010fea000383ffff */
[----:B------:R-:W-:Y:S05]  /*8560*/  BRA `(.L_x_175) ;  /* 0xffffffc000dc7947 */ /* 0x000fea000383ffff */
.L_x_93:
[----:B------:R-:W-:Y:S07]  /*8570*/  MOV R0, UR6 ;  /* 0x0000000600007c02 */ /* 0x000fee0008000f00 */
.L_x_176:
[----:B--2---:R2:W4:Y:S02]  /*8580*/  SYNCS.PHASECHK.TRANS64.TRYWAIT P0, [R0+URZ+0xb8], R3 ;  /* 0x0000b803000075a7 */ /* 0x00452400080011ff */
[----:B----4-:R-:W-:Y:S05]  /*8590*/  @!P0 NANOSLEEP.SYNCS 0x989680 ;  /* 0x009896800000895d */ /* 0x010fea0003900000 */
[----:B------:R-:W4:Y:S02]  /*85a0*/  @!P0 SYNCS.PHASECHK.TRANS64 P0, [R0+URZ+0xb8], R3 ;  /* 0x0000b803000085a7 */ /* 0x000f2400080010ff */
[----:B----4-:R-:W-:Y:S05]  /*85b0*/  @!P0 BRA `(.L_x_176) ;  /* 0xfffffffc00f08947 */ /* 0x010fea000383ffff */
[----:B------:R-:W-:Y:S05]  /*85c0*/  BRA `(.L_x_92) ;  /* 0xffffffc400bc7947 */ /* 0x000fea000383ffff */
.L_x_96:
[----:B------:R-:W-:Y:S07]  /*85d0*/  MOV R0, UR15 ;  /* 0x0000000f00007c02 */ /* 0x000fee0008000f00 */
.L_x_177:
[----:B-1----:R1:W2:Y:S02]  /*85e0*/  SYNCS.PHASECHK.TRANS64.TRYWAIT P0, [R0+URZ+0x98], R3 ;  /* 0x00009803000075a7 */ /* 0x0022a400080011ff */
[----:B--2---:R-:W-:Y:S05]  /*85f0*/  @!P0 NANOSLEEP.SYNCS 0x989680 ;  /* 0x009896800000895d */ /* 0x004fea0003900000 */
[----:B------:R-:W2:Y:S02]  /*8600*/  @!P0 SYNCS.PHASECHK.TRANS64 P0, [R0+URZ+0x98], R3 ;  /* 0x00009803000085a7 */ /* 0x000ea400080010ff */
[----:B--2---:R-:W-:Y:S05]  /*8610*/  @!P0 BRA `(.L_x_177) ;  /* 0xfffffffc00f08947 */ /* 0x004fea000383ffff */
[----:B------:R-:W-:Y:S05]  /*8620*/  BRA `(.L_x_178) ;  /* 0xffffffc800347947 */ /* 0x000fea000383ffff */
.L_x_97:
[----:B------:R-:W-:Y:S07]  /*8630*/  MOV R3, UR13 ;  /* 0x0000000d00037c02 */ /* 0x000fee0008000f00 */
.L_x_179:
[----:B-1----:R1:W2:Y:S02]  /*8640*/  SYNCS.PHASECHK.TRANS64.TRYWAIT P0, [R3+URZ+0x98], R12 ;  /* 0x0000980c030075a7 */ /* 0x0022a400080011ff */
[----:B--2---:R-:W-:Y:S05]  /*8650*/  @!P0 NANOSLEEP.SYNCS 0x989680 ;  /* 0x009896800000895d */ /* 0x004fea0003900000 */
[----:B------:R-:W2:Y:S02]  /*8660*/  @!P0 SYNCS.PHASECHK.TRANS64 P0, [R3+URZ+0x98], R12 ;  /* 0x0000980c030085a7 */ /* 0x000ea400080010ff */
[----:B--2---:R-:W-:Y:S05]  /*8670*/  @!P0 BRA `(.L_x_179) ;  /* 0xfffffffc00f08947 */ /* 0x004fea000383ffff */
[----:B------:R-:W-:Y:S05]  /*8680*/  BRA `(.L_x_180) ;  /* 0xffffffc800f07947 */ /* 0x000fea000383ffff */
.L_x_99:
[----:B------:R-:W-:-:S07]  /*8690*/  MOV R0, UR4 ;  /* 0x0000000400007c02 */ /* 0x000fce0008000f00 */
.L_x_181:
[----:B-1----:R1:W4:Y:S02]  /*86a0*/  SYNCS.PHASECHK.TRANS64.TRYWAIT P0, [R0+URZ], R3 ;  /* 0x00000003000075a7 */ /* 0x00232400080011ff */
[----:B----4-:R-:W-:Y:S05]  /*86b0*/  @!P0 NANOSLEEP.SYNCS 0x989680 ;  /* 0x009896800000895d */ /* 0x010fea0003900000 */
[----:B------:R-:W4:Y:S02]  /*86c0*/  @!P0 SYNCS.PHASECHK.TRANS64 P0, [R0+URZ], R3 ;  /* 0x00000003000085a7 */ /* 0x000f2400080010ff */
[----:B----4-:R-:W-:Y:S05]  /*86d0*/  @!P0 BRA `(.L_x_181) ;  /* 0xfffffffc00f08947 */ /* 0x010fea000383ffff */
[----:B------:R-:W-:Y:S05]  /*86e0*/  BRA `(.L_x_182) ;  /* 0xffffffcc00987947 */ /* 0x000fea000383ffff */
.L_x_100:
[----:B------:R-:W-:-:S07]  /*86f0*/  MOV R0, UR4 ;  /* 0x0000000400007c02 */ /* 0x000fce0008000f00 */
.L_x_183:
[----:B-1----:R1:W4:Y:S02]  /*8700*/  SYNCS.PHASECHK.TRANS64.TRYWAIT P0, [R0+URZ], R3 ;  /* 0x00000003000075a7 */ /* 0x00232400080011ff */
[----:B----4-:R-:W-:Y:S05]  /*8710*/  @!P0 NANOSLEEP.SYNCS 0x989680 ;  /* 0x009896800000895d */ /* 0x010fea0003900000 */
[----:B------:R-:W4:Y:S02]  /*8720*/  @!P0 SYNCS.PHASECHK.TRANS64 P0, [R0+URZ], R3 ;  /* 0x00000003000085a7 */ /* 0x000f2400080010ff */
[----:B----4-:R-:W-:Y:S05]  /*8730*/  @!P0 BRA `(.L_x_183) ;  /* 0xfffffffc00f08947 */ /* 0x010fea000383ffff */
[----:B------:R-:W-:Y:S05]  /*8740*/  BRA `(.L_x_184) ;  /* 0xffffffcc00a47947 */ /* 0x000fea000383ffff */
.L_x_102:
[----:B--2---:R2:W4:Y:S02]  /*8750*/  SYNCS.PHASECHK.TRANS64.TRYWAIT P0, [R0+URZ+0xc0], R3 ;  /* 0x0000c003000075a7 */ /* 0x00452400080011ff */
[----:B----4-:R-:W-:Y:S05]  /*8760*/  @!P0 NANOSLEEP.SYNCS 0x989680 ;  /* 0x009896800000895d */ /* 0x010fea0003900000 */
[----:B------:R-:W4:Y:S02]  /*8770*/  @!P0 SYNCS.PHASECHK.TRANS64 P0, [R0+URZ+0xc0], R3 ;  /* 0x0000c003000085a7 */ /* 0x000f2400080010ff */
[----:B----4-:R-:W-:Y:S05]  /*8780*/  @!P0 BRA `(.L_x_102) ;  /* 0xfffffffc00f08947 */ /* 0x010fea000383ffff */
[----:B------:R-:W-:Y:S05]  /*8790*/  BRA `(.L_x_185) ;  /* 0xffffffd000887947 */ /* 0x000fea000383ffff */
.L_x_112:
[----:B-1----:R1:W3:Y:S02]  /*87a0*/  SYNCS.PHASECHK.TRANS64.TRYWAIT P1, [R0+URZ+0x80], R5 ;  /* 0x00008005000075a7 */ /* 0x0022e400080211ff */
[----:B---3--:R-:W-:Y:S05]  /*87b0*/  @!P1 NANOSLEEP.SYNCS 0x989680 ;  /* 0x009896800000995d */ /* 0x008fea0003900000 */
[----:B------:R-:W3:Y:S02]  /*87c0*/  @!P1 SYNCS.PHASECHK.TRANS64 P1, [R0+URZ+0x80], R5 ;  /* 0x00008005000095a7 */ /* 0x000ee400080210ff */
[----:B---3--:R-:W-:Y:S05]  /*87d0*/  @!P1 BRA `(.L_x_112) ;  /* 0xfffffffc00f09947 */ /* 0x008fea000383ffff */
[----:B------:R-:W-:Y:S05]  /*87e0*/  BRA `(.L_x_111) ;  /* 0xffffffdc00a07947 */ /* 0x000fea000383ffff */
.L_x_114:
[----:B-1----:R1:W4:Y:S02]  /*87f0*/  SYNCS.PHASECHK.TRANS64.TRYWAIT P0, [R76+URZ+0xe0], R3 ;  /* 0x0000e0034c0075a7 */ /* 0x00232400080011ff */
[----:B----4-:R-:W-:Y:S05]  /*8800*/  @!P0 NANOSLEEP.SYNCS 0x989680 ;  /* 0x009896800000895d */ /* 0x010fea0003900000 */
[----:B------:R-:W4:Y:S02]  /*8810*/  @!P0 SYNCS.PHASECHK.TRANS64 P0, [R76+URZ+0xe0], R3 ;  /* 0x0000e0034c0085a7 */ /* 0x000f2400080010ff */
[----:B----4-:R-:W-:Y:S05]  /*8820*/  @!P0 BRA `(.L_x_114) ;  /* 0xfffffffc00f08947 */ /* 0x010fea000383ffff */
[----:B------:R-:W-:Y:S05]  /*8830*/  BRA `(.L_x_113) ;  /* 0xffffffdc00d07947 */ /* 0x000fea000383ffff */
.L_x_125:
[----:B--2---:R2:W3:Y:S02]  /*8840*/  SYNCS.PHASECHK.TRANS64.TRYWAIT P0, [R2+URZ+0x80], R83 ;  /* 0x00008053020075a7 */ /* 0x0044e400080011ff */
[----:B---3--:R-:W-:Y:S05]  /*8850*/  @!P0 NANOSLEEP.SYNCS 0x989680 ;  /* 0x009896800000895d */ /* 0x008fea0003900000 */
[----:B------:R-:W3:Y:S02]  /*8860*/  @!P0 SYNCS.PHASECHK.TRANS64 P0, [R2+URZ+0x80], R83 ;  /* 0x00008053020085a7 */ /* 0x000ee400080010ff */
[----:B---3--:R-:W-:Y:S05]  /*8870*/  @!P0 BRA `(.L_x_125) ;  /* 0xfffffffc00f08947 */ /* 0x008fea000383ffff */
[----:B------:R-:W-:Y:S05]  /*8880*/  BRA `(.L_x_124) ;  /* 0xffffffe400f47947 */ /* 0x000fea000383ffff */
        .weak           $__internal_0_$__cuda_sm10x_tcgen05_guardrail_trap_col_being_dealloced_not_returned_by_alloc
        .type           $__internal_0_$__cuda_sm10x_tcgen05_guardrail_trap_col_being_dealloced_not_returned_by_alloc,@function
        .size           $__internal_0_$__cuda_sm10x_tcgen05_guardrail_trap_col_being_dealloced_not_returned_by_alloc,($__internal_1_$__cuda_sm10x_tcgen05_guardrail_trap_phase_invalid_during_alloc - $__internal_0_$__cuda_sm10x_tcgen05_guardrail_trap_col_being_dealloced_not_returned_by_alloc)
$__internal_0_$__cuda_sm10x_tcgen05_guardrail_trap_col_being_dealloced_not_returned_by_alloc:
[----:B------:R-:W-:Y:S05]  /*8890*/  BPT.TRAP 0x1 ;  /* 0x000000040000795c */ /* 0x000fea0000300000 */
[----:B------:R-:W-:-:S04]  /*88a0*/  HFMA2 R3, -RZ, RZ, 0, 0 ;  /* 0x00000000ff037431 */ /* 0x000fc800000001ff */
[----:B------:R-:W-:Y:S05]  /*88b0*/  RET.REL.NODEC R2 `(_ZN7cutlass13device_kernelINS_4gemm6kernel13GemmUniversalIN4cute5tupleIJiiiiEEENS1_10collective13CollectiveMmaINS1_35MainloopSm100TmaUmmaWarpSpecializedILi8ELi2ELi4ENS5_IJNS4_1CILi2EEENSA_ILi1EEESC_EEEEENS5_IJNSA_ILi128EEENSA_ILi64EEESF_EEENS_6half_tENS5_IJlSC_lEEESI_SJ_NS4_8TiledMMAINS4_8MMA_AtomIJNS4_26SM100_MMA_F16BF16_2x1SM_SSISI_SI_fLi128ELi64ELNS4_4UMMA5MajorE0ELSO_0ELNSN_7ScaleInE0ELSP_0EEEEEENS4_6LayoutINS5_IJSC_SC_SC_EEENS5_IJNSA_ILi0EEESU_SU_EEEEENS5_IJNS4_10UnderscoreESX_SX_EEEEENS4_18SM100_TMA_2SM_LOADENS4_14ComposedLayoutINS4_7SwizzleILi3ELi4ELi3EEENS4_18smem_ptr_flag_bitsILi16EEENSS_INS5_IJNSA_ILi8EEESG_EEENS5_IJSG_SC_EEEEEEEvNS4_8identityES10_S1A_vS1B_EENS_8epilogue10collective18CollectiveEpilogueINS1D_23Sm100TmaWarpSpecializedILi3ELi2ELi16ELb1ELb0EEEJNS5_IJSG_SG_SF_EEENS5_IJNSS_ISG_SC_EENSS_INS5_IJNSA_ILi16EEESB_EEENS5_IJSC_NSA_ILi32EEEEEEEEEEESI_SJ_SI_SJ_NS1D_6fusion15FusionCallbacksIS1H_NS1Q_17LinearCombinationISI_fSI_fLNS_15FloatRoundStyleE2EEES1I_S1P_JEEENS4_5SM1004TMEM4LOAD26SM100_TMEM_LOAD_32dp32b16xENS4_13SM90_TMA_LOADENS11_INS12_ILi1ELi4ELi3EEES15_NSS_INS5_IJS16_S1K_EEENS5_IJS1K_SC_EEEEEEENS4_39AutoVectorizingCopyWithAssumedAlignmentILi128EEENS4_14SM90_TMA_STOREES25_S27_S27_EEEvvEEEEvNT_6ParamsE) ;  /* 0xffffff7402d07950 */ /* 0x000fea0003c3ffff */
        .weak           $__internal_1_$__cuda_sm10x_tcgen05_guardrail_trap_phase_invalid_during_alloc
        .type           $__internal_1_$__cuda_sm10x_tcgen05_guardrail_trap_phase_invalid_during_alloc,@function
        .size           $__internal_1_$__cuda_sm10x_tcgen05_guardrail_trap_phase_invalid_during_alloc,($__internal_2_$__cuda_sm10x_tcgen05_guardrail_trap_unallocated_columns_being_dealloced - $__internal_1_$__cuda_sm10x_tcgen05_guardrail_trap_phase_invalid_during_alloc)
$__internal_1_$__cuda_sm10x_tcgen05_guardrail_trap_phase_invalid_during_alloc:
[----:B------:R-:W-:Y:S05]  /*88c0*/  BPT.TRAP 0x1 ;  /* 0x000000040000795c */ /* 0x000fea0000300000 */
[----:B------:R-:W-:-:S04]  /*88d0*/  MOV R3, 0x0 ;  /* 0x0000000000037802 */ /* 0x000fc80000000f00 */
[----:B------:R-:W-:Y:S05]  /*88e0*/  RET.REL.NODEC R2 `(_ZN7cutlass13device_kernelINS_4gemm6kernel13GemmUniversalIN4cute5tupleIJiiiiEEENS1_10collective13CollectiveMmaINS1_35MainloopSm100TmaUmmaWarpSpecializedILi8ELi2ELi4ENS5_IJNS4_1CILi2EEENSA_ILi1EEESC_EEEEENS5_IJNSA_ILi128EEENSA_ILi64EEESF_EEENS_6half_tENS5_IJlSC_lEEESI_SJ_NS4_8TiledMMAINS4_8MMA_AtomIJNS4_26SM100_MMA_F16BF16_2x1SM_SSISI_SI_fLi128ELi64ELNS4_4UMMA5MajorE0ELSO_0ELNSN_7ScaleInE0ELSP_0EEEEEENS4_6LayoutINS5_IJSC_SC_SC_EEENS5_IJNSA_ILi0EEESU_SU_EEEEENS5_IJNS4_10UnderscoreESX_SX_EEEEENS4_18SM100_TMA_2SM_LOADENS4_14ComposedLayoutINS4_7SwizzleILi3ELi4ELi3EEENS4_18smem_ptr_flag_bitsILi16EEENSS_INS5_IJNSA_ILi8EEESG_EEENS5_IJSG_SC_EEEEEEEvNS4_8identityES10_S1A_vS1B_EENS_8epilogue10collective18CollectiveEpilogueINS1D_23Sm100TmaWarpSpecializedILi3ELi2ELi16ELb1ELb0EEEJNS5_IJSG_SG_SF_EEENS5_IJNSS_ISG_SC_EENSS_INS5_IJNSA_ILi16EEESB_EEENS5_IJSC_NSA_ILi32EEEEEEEEEEESI_SJ_SI_SJ_NS1D_6fusion15FusionCallbacksIS1H_NS1Q_17LinearCombinationISI_fSI_fLNS_15FloatRoundStyleE2EEES1I_S1P_JEEENS4_5SM1004TMEM4LOAD26SM100_TMEM_LOAD_32dp32b16xENS4_13SM90_TMA_LOADENS11_INS12_ILi1ELi4ELi3EEES15_NSS_INS5_IJS16_S1K_EEENS5_IJS1K_SC_EEEEEEENS4_39AutoVectorizingCopyWithAssumedAlignmentILi128EEENS4_14SM90_TMA_STOREES25_S27_S27_EEEvvEEEEvNT_6ParamsE) ;  /* 0xffffff7402c47950 */ /* 0x000fea0003c3ffff */
        .weak           $__internal_2_$__cuda_sm10x_tcgen05_guardrail_trap_unallocated_columns_being_dealloced
        .type           $__internal_2_$__cuda_sm10x_tcgen05_guardrail_trap_unallocated_columns_being_dealloced,@function
        .size           $__internal_2_$__cuda_sm10x_tcgen05_guardrail_trap_unallocated_columns_being_dealloced,(.L_x_187 - $__internal_2_$__cuda_sm10x_tcgen05_guardrail_trap_unallocated_columns_being_dealloced)
$__internal_2_$__cuda_sm10x_tcgen05_guardrail_trap_unallocated_columns_being_dealloced:
[----:B------:R-:W-:Y:S05]  /*88f0*/  BPT.TRAP 0x1 ;  /* 0x000000040000795c */ /* 0x000fea0000300000 */
[----:B------:R-:W-:-:S04]  /*8900*/  HFMA2 R3, -RZ, RZ, 0, 0 ;  /* 0x00000000ff037431 */ /* 0x000fc800000001ff */
[----:B------:R-:W-:Y:S05]  /*8910*/  RET.REL.NODEC R2 `(_ZN7cutlass13device_kernelINS_4gemm6kernel13GemmUniversalIN4cute5tupleIJiiiiEEENS1_10collective13CollectiveMmaINS1_35MainloopSm100TmaUmmaWarpSpecializedILi8ELi2ELi4ENS5_IJNS4_1CILi2EEENSA_ILi1EEESC_EEEEENS5_IJNSA_ILi128EEENSA_ILi64EEESF_EEENS_6half_tENS5_IJlSC_lEEESI_SJ_NS4_8TiledMMAINS4_8MMA_AtomIJNS4_26SM100_MMA_F16BF16_2x1SM_SSISI_SI_fLi128ELi64ELNS4_4UMMA5MajorE0ELSO_0ELNSN_7ScaleInE0ELSP_0EEEEEENS4_6LayoutINS5_IJSC_SC_SC_EEENS5_IJNSA_ILi0EEESU_SU_EEEEENS5_IJNS4_10UnderscoreESX_SX_EEEEENS4_18SM100_TMA_2SM_LOADENS4_14ComposedLayoutINS4_7SwizzleILi3ELi4ELi3EEENS4_18smem_ptr_flag_bitsILi16EEENSS_INS5_IJNSA_ILi8EEESG_EEENS5_IJSG_SC_EEEEEEEvNS4_8identityES10_S1A_vS1B_EENS_8epilogue10collective18CollectiveEpilogueINS1D_23Sm100TmaWarpSpecializedILi3ELi2ELi16ELb1ELb0EEEJNS5_IJSG_SG_SF_EEENS5_IJNSS_ISG_SC_EENSS_INS5_IJNSA_ILi16EEESB_EEENS5_IJSC_NSA_ILi32EEEEEEEEEEESI_SJ_SI_SJ_NS1D_6fusion15FusionCallbacksIS1H_NS1Q_17LinearCombinationISI_fSI_fLNS_15FloatRoundStyleE2EEES1I_S1P_JEEENS4_5SM1004TMEM4LOAD26SM100_TMEM_LOAD_32dp32b16xENS4_13SM90_TMA_LOADENS11_INS12_ILi1ELi4ELi3EEES15_NSS_INS5_IJS16_S1K_EEENS5_IJS1K_SC_EEEEEEENS4_39AutoVectorizingCopyWithAssumedAlignmentILi128EEENS4_14SM90_TMA_STOREES25_S27_S27_EEEvvEEEEvNT_6ParamsE) ;  /* 0xffffff7402b87950 */ /* 0x000fea0003c3ffff */
.L_x_186:
[----:B------:R-:W-:-:S00]  /*8920*/  BRA `(.L_x_186) ;  /* 0xfffffffc00fc7947 */ /* 0x000fc0000383ffff */
[----:B------:R-:W-:-:S00]  /*8930*/  NOP ;  /* 0x0000000000007918 */ /* 0x000fc00000000000 */
        /* <DEDUP_REMOVED lines=12> */
.L_x_187:


//--------------------- .nv.global.init           --------------------------
	.section	.nv.global.init,"aw",@progbits
.nv.global.init:
	.type		$str$27,@object
	.size		$str$27,($str$28 - $str$27)
$str$27:
        /*0000*/ 	.byte	0x28, 0x61, 0x64, 0x64, 0x72, 0x65, 0x73, 0x73, 0x20, 0x26, 0x20, 0x6d, 0x61, 0x73, 0x6b, 0x29
        /*0010*/ 	.byte	0x20, 0x3d, 0x3d, 0x20, 0x30, 0x00
	.type		$str$28,@object
	.size		$str$28,($str$26 - $str$28)
$str$28:
        /*0016*/ 	.byte	0x2f, 0x74, 0x6d, 0x70, 0x2f, 0x63, 0x75, 0x74, 0x6c, 0x61, 0x73, 0x73, 0x5f, 0x73, 0x77, 0x65
        /*0026*/ 	.byte	0x65, 0x70, 0x5f, 0x73, 0x72, 0x63, 0x2f, 0x69, 0x6e, 0x63, 0x6c, 0x75, 0x64, 0x65, 0x2f, 0x63
        /*0036*/ 	.byte	0x75, 0x74, 0x65, 0x2f, 0x70, 0x6f, 0x69, 0x6e, 0x74, 0x65, 0x72, 0x5f, 0x66, 0x6c, 0x61, 0x67
        /*0046*/ 	.byte	0x67, 0x65, 0x64, 0x2e, 0x68, 0x70, 0x70, 0x00
	.type		$str$26,@object
	.size		$str$26,($str$25 - $str$26)
$str$26:
        /*004e*/ 	.byte	0x2f, 0x74, 0x6d, 0x70, 0x2f, 0x63, 0x75, 0x74, 0x6c, 0x61, 0x73, 0x73, 0x5f, 0x73, 0x77, 0x65
        /*005e*/ 	.byte	0x65, 0x70, 0x5f, 0x73, 0x72, 0x63, 0x2f, 0x69, 0x6e, 0x63, 0x6c, 0x75, 0x64, 0x65, 0x2f, 0x63
        /*006e*/ 	.byte	0x75, 0x74, 0x65, 0x2f, 0x61, 0x74, 0x6f, 0x6d, 0x2f, 0x63, 0x6f, 0x70, 0x79, 0x5f, 0x74, 0x72
        /*007e*/ 	.byte	0x61, 0x69, 0x74, 0x73, 0x5f, 0x73, 0x6d, 0x31, 0x30, 0x30, 0x2e, 0x68, 0x70, 0x70, 0x00
	.type		$str$25,@object
	.size		$str$25,(__unnamed_1 - $str$25)
$str$25:
        /*008d*/ 	.byte	0x28, 0x28, 0x75, 0x69, 0x6e, 0x74, 0x33, 0x32, 0x5f, 0x74, 0x28, 0x74, 0x68, 0x72, 0x65, 0x61
        /*009d*/ 	.byte	0x64, 0x49, 0x64, 0x78, 0x2e, 0x78, 0x29, 0x20, 0x2f, 0x20, 0x33, 0x32, 0x29, 0x20, 0x25, 0x20
        /*00ad*/ 	.byte	0x34, 0x29, 0x20, 0x3d, 0x3d, 0x20, 0x28, 0x28, 0x28, 0x74, 0x6d, 0x65, 0x6d, 0x5f, 0x61, 0x64
        /*00bd*/ 	.byte	0x64, 0x72, 0x20, 0x3e, 0x3e, 0x20, 0x31, 0x36, 0x29, 0x20, 0x2f, 0x20, 0x33, 0x32, 0x29, 0x20
        /*00cd*/ 	.byte	0x25, 0x20, 0x34, 0x29, 0x00
	.type		__unnamed_1,@object
	.size		__unnamed_1,(__unnamed_2 - __unnamed_1)
__unnamed_1:
        /*00d2*/ 	.byte	0x61, 0x75, 0x74, 0x6f, 0x20, 0x63, 0x75, 0x74, 0x65, 0x3a, 0x3a, 0x61, 0x73, 0x5f, 0x70, 0x6f
        /* <DEDUP_REMOVED lines=24> */
        /*0262*/ 	.byte	0x34, 0x38, 0x3e, 0x3e, 0x3e, 0x3e, 0x5d, 0x00
	.type		__unnamed_2,@object
	.size		__unnamed_2,(.L_2 - __unnamed_2)
__unnamed_2:
        /* <DEDUP_REMOVED lines=40> */
        /*04ea*/ 	.byte	0x3a, 0x3a, 0x43, 0x3c, 0x30, 0x3e, 0x3e, 0x3e, 0x3e, 0x5d, 0x00
.L_2:


//--------------------- .nv.shared._ZN7cutlass13device_kernelINS_4gemm6kernel13GemmUniversalIN4cute5tupleIJiiiiEEENS1_10collective13CollectiveMmaINS1_35MainloopSm100TmaUmmaWarpSpecializedILi8ELi2ELi4ENS5_IJNS4_1CILi2EEENSA_ILi1EEESC_EEEEENS5_IJNSA_ILi128EEENSA_ILi64EEESF_EEENS_6half_tENS5_IJlSC_lEEESI_SJ_NS4_8TiledMMAINS4_8MMA_AtomIJNS4_26SM100_MMA_F16BF16_2x1SM_SSISI_SI_fLi128ELi64ELNS4_4UMMA5MajorE0ELSO_0ELNSN_7ScaleInE0ELSP_0EEEEEENS4_6LayoutINS5_IJSC_SC_SC_EEENS5_IJNSA_ILi0EEESU_SU_EEEEENS5_IJNS4_10UnderscoreESX_SX_EEEEENS4_18SM100_TMA_2SM_LOADENS4_14ComposedLayoutINS4_7SwizzleILi3ELi4ELi3EEENS4_18smem_ptr_flag_bitsILi16EEENSS_INS5_IJNSA_ILi8EEESG_EEENS5_IJSG_SC_EEEEEEEvNS4_8identityES10_S1A_vS1B_EENS_8epilogue10collective18CollectiveEpilogueINS1D_23Sm100TmaWarpSpecializedILi3ELi2ELi16ELb1ELb0EEEJNS5_IJSG_SG_SF_EEENS5_IJNSS_ISG_SC_EENSS_INS5_IJNSA_ILi16EEESB_EEENS5_IJSC_NSA_ILi32EEEEEEEEEEESI_SJ_SI_SJ_NS1D_6fusion15FusionCallbacksIS1H_NS1Q_17LinearCombinationISI_fSI_fLNS_15FloatRoundStyleE2EEES1I_S1P_JEEENS4_5SM1004TMEM4LOAD26SM100_TMEM_LOAD_32dp32b16xENS4_13SM90_TMA_LOADENS11_INS12_ILi1ELi4ELi3EEES15_NSS_INS5_IJS16_S1K_EEENS5_IJS1K_SC_EEEEEEENS4_39AutoVectorizingCopyWithAssumedAlignmentILi128EEENS4_14SM90_TMA_STOREES25_S27_S27_EEEvvEEEEvNT_6ParamsE --------------------------
	.section	.nv.shared._ZN7cutlass13device_kernelINS_4gemm6kernel13GemmUniversalIN4cute5tupleIJiiiiEEENS1_10collective13CollectiveMmaINS1_35MainloopSm100TmaUmmaWarpSpecializedILi8ELi2ELi4ENS5_IJNS4_1CILi2EEENSA_ILi1EEESC_EEEEENS5_IJNSA_ILi128EEENSA_ILi64EEESF_EEENS_6half_tENS5_IJlSC_lEEESI_SJ_NS4_8TiledMMAINS4_8MMA_AtomIJNS4_26SM100_MMA_F16BF16_2x1SM_SSISI_SI_fLi128ELi64ELNS4_4UMMA5MajorE0ELSO_0ELNSN_7ScaleInE0ELSP_0EEEEEENS4_6LayoutINS5_IJSC_SC_SC_EEENS5_IJNSA_ILi0EEESU_SU_EEEEENS5_IJNS4_10UnderscoreESX_SX_EEEEENS4_18SM100_TMA_2SM_LOADENS4_14ComposedLayoutINS4_7SwizzleILi3ELi4ELi3EEENS4_18smem_ptr_flag_bitsILi16EEENSS_INS5_IJNSA_ILi8EEESG_EEENS5_IJSG_SC_EEEEEEEvNS4_8identityES10_S1A_vS1B_EENS_8epilogue10collective18CollectiveEpilogueINS1D_23Sm100TmaWarpSpecializedILi3ELi2ELi16ELb1ELb0EEEJNS5_IJSG_SG_SF_EEENS5_IJNSS_ISG_SC_EENSS_INS5_IJNSA_ILi16EEESB_EEENS5_IJSC_NSA_ILi32EEEEEEEEEEESI_SJ_SI_SJ_NS1D_6fusion15FusionCallbacksIS1H_NS1Q_17LinearCombinationISI_fSI_fLNS_15FloatRoundStyleE2EEES1I_S1P_JEEENS4_5SM1004TMEM4LOAD26SM100_TMEM_LOAD_32dp32b16xENS4_13SM90_TMA_LOADENS11_INS12_ILi1ELi4ELi3EEES15_NSS_INS5_IJS16_S1K_EEENS5_IJS1K_SC_EEEEEEENS4_39AutoVectorizingCopyWithAssumedAlignmentILi128EEENS4_14SM90_TMA_STOREES25_S27_S27_EEEvvEEEEvNT_6ParamsE,"aw",@nobits
	.sectionflags	@""
	.align	16
	.zero		1024


//--------------------- .nv.shared.reserved.0     --------------------------
	.section	.nv.shared.reserved.0,"aw",@nobits
	.weak		__nv_reservedSMEM_offset_0_alias
	.size		__nv_reservedSMEM_offset_0_alias, 0, 64
	.other		__nv_reservedSMEM_offset_0_alias,@"STO_CUDA_RESERVED_SHARED STV_DEFAULT"
__nv_reservedSMEM_offset_0_alias:
	.zero		0
.nv.shared.reserved.0:
	.zero		64
	.weak		__nv_reservedSMEM_tcgen05_partition
	.type		__nv_reservedSMEM_tcgen05_partition,@object
	.size		__nv_reservedSMEM_tcgen05_partition,(.L_0 - __nv_reservedSMEM_tcgen05_partition)
__nv_reservedSMEM_tcgen05_partition:
	.zero		32
.L_0:


//--------------------- .nv.global                --------------------------
	.section	.nv.global,"aw",@nobits
.nv.global:
	.type		_ZN39_INTERNAL_e90a131b_4_k_cu_6c083339_33254cute1_E,@object
	.size		_ZN39_INTERNAL_e90a131b_4_k_cu_6c083339_33254cute1_E,(_ZN39_INTERNAL_e90a131b_4_k_cu_6c083339_33254cuda3std3__45__cpo6cbeginE - _ZN39_INTERNAL_e90a131b_4_k_cu_6c083339_33254cute1_E)
_ZN39_INTERNAL_e90a131b_4_k_cu_6c083339_33254cute1_E:
	.zero		1
	.type		_ZN39_INTERNAL_e90a131b_4_k_cu_6c083339_33254cuda3std3__45__cpo6cbeginE,@object
	.size		_ZN39_INTERNAL_e90a131b_4_k_cu_6c083339_33254cuda3std3__45__cpo6cbeginE,(_ZN39_INTERNAL_e90a131b_4_k_cu_6c083339_33254cuda3std3__48in_placeE - _ZN39_INTERNAL_e90a131b_4_k_cu_6c083339_33254cuda3std3__45__cpo6cbeginE)
_ZN39_INTERNAL_e90a131b_4_k_cu_6c083339_33254cuda3std3__45__cpo6cbeginE:
	.zero		1
	.type		_ZN39_INTERNAL_e90a131b_4_k_cu_6c083339_33254cuda3std3__48in_placeE,@object
	.size		_ZN39_INTERNAL_e90a131b_4_k_cu_6c083339_33254cuda3std3__48in_placeE,(_ZN39_INTERNAL_e90a131b_4_k_cu_6c083339_33254cuda3std6ranges3__45__cpo9iter_moveE - _ZN39_INTERNAL_e90a131b_4_k_cu_6c083339_33254cuda3std3__48in_placeE)
_ZN39_INTERNAL_e90a131b_4_k_cu_6c083339_33254cuda3std3__48in_placeE:
	.zero		1
	.type		_ZN39_INTERNAL_e90a131b_4_k_cu_6c083339_33254cuda3std6ranges3__45__cpo9iter_moveE,@object
	.size		_ZN39_INTERNAL_e90a131b_4_k_cu_6c083339_33254cuda3std6ranges3__45__cpo9iter_moveE,(_ZN39_INTERNAL_e90a131b_4_k_cu_6c083339_33254cuda3std3__45__cpo5beginE - _ZN39_INTERNAL_e90a131b_4_k_cu_6c083339_33254cuda3std6ranges3__45__cpo9iter_moveE)
_ZN39_INTERNAL_e90a131b_4_k_cu_6c083339_33254cuda3std6ranges3__45__cpo9iter_moveE:
	.zero		1
	.type		_ZN39_INTERNAL_e90a131b_4_k_cu_6c083339_33254cuda3std3__45__cpo5beginE,@object
	.size		_ZN39_INTERNAL_e90a131b_4_k_cu_6c083339_33254cuda3std3__45__cpo5beginE,(_ZN39_INTERNAL_e90a131b_4_k_cu_6c083339_33254cuda3std3__441_GLOBAL__N__e90a131b_4_k_cu_6c083339_33256ignoreE - _ZN39_INTERNAL_e90a131b_4_k_cu_6c083339_33254cuda3std3__45__cpo5beginE)
_ZN39_INTERNAL_e90a131b_4_k_cu_6c083339_33254cuda3std3__45__cpo5beginE:
	.zero		1
	.type		_ZN39_INTERNAL_e90a131b_4_k_cu_6c083339_33254cuda3std3__441_GLOBAL__N__e90a131b_4_k_cu_6c083339_33256ignoreE,@object
	.size		_ZN39_INTERNAL_e90a131b_4_k_cu_6c083339_33254cuda3std3__441_GLOBAL__N__e90a131b_4_k_cu_6c083339_33256ignoreE,(_ZN39_INTERNAL_e90a131b_4_k_cu_6c083339_33254cute7productE - _ZN39_INTERNAL_e90a131b_4_k_cu_6c083339_33254cuda3std3__441_GLOBAL__N__e90a131b_4_k_cu_6c083339_33256ignoreE)
_ZN39_INTERNAL_e90a131b_4_k_cu_6c083339_33254cuda3std3__441_GLOBAL__N__e90a131b_4_k_cu_6c083339_33256ignoreE:
	.zero		1
	.type		_ZN39_INTERNAL_e90a131b_4_k_cu_6c083339_33254cute7productE,@object
	.size		_ZN39_INTERNAL_e90a131b_4_k_cu_6c083339_33254cute7productE,(_ZN39_INTERNAL_e90a131b_4_k_cu_6c083339_33254cuda3std3__45__cpo3endE - _ZN39_INTERNAL_e90a131b_4_k_cu_6c083339_33254cute7productE)
_ZN39_INTERNAL_e90a131b_4_k_cu_6c083339_33254cute7productE:
	.zero		1
	.type		_ZN39_INTERNAL_e90a131b_4_k_cu_6c083339_33254cuda3std3__45__cpo3endE,@object
	.size		_ZN39_INTERNAL_e90a131b_4_k_cu_6c083339_33254cuda3std3__45__cpo3endE,(_ZN39_INTERNAL_e90a131b_4_k_cu_6c083339_33254cuda3std3__419piecewise_constructE - _ZN39_INTERNAL_e90a131b_4_k_cu_6c083339_33254cuda3std3__45__cpo3endE)
_ZN39_INTERNAL_e90a131b_4_k_cu_6c083339_33254cuda3std3__45__cpo3endE:
	.zero		1
	.type		_ZN39_INTERNAL_e90a131b_4_k_cu_6c083339_33254cuda3std3__419piecewise_constructE,@object
	.size		_ZN39_INTERNAL_e90a131b_4_k_cu_6c083339_33254cuda3std3__419piecewise_constructE,(_ZN39_INTERNAL_e90a131b_4_k_cu_6c083339_33254cuda3std3__45__cpo4cendE - _ZN39_INTERNAL_e90a131b_4_k_cu_6c083339_33254cuda3std3__419piecewise_constructE)
_ZN39_INTERNAL_e90a131b_4_k_cu_6c083339_33254cuda3std3__419piecewise_constructE:
	.zero		1
	.type		_ZN39_INTERNAL_e90a131b_4_k_cu_6c083339_33254cuda3std3__45__cpo4cendE,@object
	.size		_ZN39_INTERNAL_e90a131b_4_k_cu_6c083339_33254cuda3std3__45__cpo4cendE,(_ZN39_INTERNAL_e90a131b_4_k_cu_6c083339_33254cuda3std6ranges3__45__cpo4swapE - _ZN39_INTERNAL_e90a131b_4_k_cu_6c083339_33254cuda3std3__45__cpo4cendE)
_ZN39_INTERNAL_e90a131b_4_k_cu_6c083339_33254cuda3std3__45__cpo4cendE:
	.zero		1
	.type		_ZN39_INTERNAL_e90a131b_4_k_cu_6c083339_33254cuda3std6ranges3__45__cpo4swapE,@object
	.size		_ZN39_INTERNAL_e90a131b_4_k_cu_6c083339_33254cuda3std6ranges3__45__cpo4swapE,(.L_10 - _ZN39_INTERNAL_e90a131b_4_k_cu_6c083339_33254cuda3std6ranges3__45__cpo4swapE)
_ZN39_INTERNAL_e90a131b_4_k_cu_6c083339_33254cuda3std6ranges3__45__cpo4swapE:
	.zero		1
.L_10:


//--------------------- .nv.constant0._ZN7cutlass13device_kernelINS_4gemm6kernel13GemmUniversalIN4cute5tupleIJiiiiEEENS1_10collective13CollectiveMmaINS1_35MainloopSm100TmaUmmaWarpSpecializedILi8ELi2ELi4ENS5_IJNS4_1CILi2EEENSA_ILi1EEESC_EEEEENS5_IJNSA_ILi128EEENSA_ILi64EEESF_EEENS_6half_tENS5_IJlSC_lEEESI_SJ_NS4_8TiledMMAINS4_8MMA_AtomIJNS4_26SM100_MMA_F16BF16_2x1SM_SSISI_SI_fLi128ELi64ELNS4_4UMMA5MajorE0ELSO_0ELNSN_7ScaleInE0ELSP_0EEEEEENS4_6LayoutINS5_IJSC_SC_SC_EEENS5_IJNSA_ILi0EEESU_SU_EEEEENS5_IJNS4_10UnderscoreESX_SX_EEEEENS4_18SM100_TMA_2SM_LOADENS4_14ComposedLayoutINS4_7SwizzleILi3ELi4ELi3EEENS4_18smem_ptr_flag_bitsILi16EEENSS_INS5_IJNSA_ILi8EEESG_EEENS5_IJSG_SC_EEEEEEEvNS4_8identityES10_S1A_vS1B_EENS_8epilogue10collective18CollectiveEpilogueINS1D_23Sm100TmaWarpSpecializedILi3ELi2ELi16ELb1ELb0EEEJNS5_IJSG_SG_SF_EEENS5_IJNSS_ISG_SC_EENSS_INS5_IJNSA_ILi16EEESB_EEENS5_IJSC_NSA_ILi32EEEEEEEEEEESI_SJ_SI_SJ_NS1D_6fusion15FusionCallbacksIS1H_NS1Q_17LinearCombinationISI_fSI_fLNS_15FloatRoundStyleE2EEES1I_S1P_JEEENS4_5SM1004TMEM4LOAD26SM100_TMEM_LOAD_32dp32b16xENS4_13SM90_TMA_LOADENS11_INS12_ILi1ELi4ELi3EEES15_NSS_INS5_IJS16_S1K_EEENS5_IJS1K_SC_EEEEEEENS4_39AutoVectorizingCopyWithAssumedAlignmentILi128EEENS4_14SM90_TMA_STOREES25_S27_S27_EEEvvEEEEvNT_6ParamsE --------------------------
	.section	.nv.constant0._ZN7cutlass13device_kernelINS_4gemm6kernel13GemmUniversalIN4cute5tupleIJiiiiEEENS1_10collective13CollectiveMmaINS1_35MainloopSm100TmaUmmaWarpSpecializedILi8ELi2ELi4ENS5_IJNS4_1CILi2EEENSA_ILi1EEESC_EEEEENS5_IJNSA_ILi128EEENSA_ILi64EEESF_EEENS_6half_tENS5_IJlSC_lEEESI_SJ_NS4_8TiledMMAINS4_8MMA_AtomIJNS4_26SM100_MMA_F16BF16_2x1SM_SSISI_SI_fLi128ELi64ELNS4_4UMMA5MajorE0ELSO_0ELNSN_7ScaleInE0ELSP_0EEEEEENS4_6LayoutINS5_IJSC_SC_SC_EEENS5_IJNSA_ILi0EEESU_SU_EEEEENS5_IJNS4_10UnderscoreESX_SX_EEEEENS4_18SM100_TMA_2SM_LOADENS4_14ComposedLayoutINS4_7SwizzleILi3ELi4ELi3EEENS4_18smem_ptr_flag_bitsILi16EEENSS_INS5_IJNSA_ILi8EEESG_EEENS5_IJSG_SC_EEEEEEEvNS4_8identityES10_S1A_vS1B_EENS_8epilogue10collective18CollectiveEpilogueINS1D_23Sm100TmaWarpSpecializedILi3ELi2ELi16ELb1ELb0EEEJNS5_IJSG_SG_SF_EEENS5_IJNSS_ISG_SC_EENSS_INS5_IJNSA_ILi16EEESB_EEENS5_IJSC_NSA_ILi32EEEEEEEEEEESI_SJ_SI_SJ_NS1D_6fusion15FusionCallbacksIS1H_NS1Q_17LinearCombinationISI_fSI_fLNS_15FloatRoundStyleE2EEES1I_S1P_JEEENS4_5SM1004TMEM4LOAD26SM100_TMEM_LOAD_32dp32b16xENS4_13SM90_TMA_LOADENS11_INS12_ILi1ELi4ELi3EEES15_NSS_INS5_IJS16_S1K_EEENS5_IJS1K_SC_EEEEEEENS4_39AutoVectorizingCopyWithAssumedAlignmentILi128EEENS4_14SM90_TMA_STOREES25_S27_S27_EEEvvEEEEvNT_6ParamsE,"a",@progbits
	.sectionflags	@""
	.align	4
.nv.constant0._ZN7cutlass13device_kernelINS_4gemm6kernel13GemmUniversalIN4cute5tupleIJiiiiEEENS1_10collective13CollectiveMmaINS1_35MainloopSm100TmaUmmaWarpSpecializedILi8ELi2ELi4ENS5_IJNS4_1CILi2EEENSA_ILi1EEESC_EEEEENS5_IJNSA_ILi128EEENSA_ILi64EEESF_EEENS_6half_tENS5_IJlSC_lEEESI_SJ_NS4_8TiledMMAINS4_8MMA_AtomIJNS4_26SM100_MMA_F16BF16_2x1SM_SSISI_SI_fLi128ELi64ELNS4_4UMMA5MajorE0ELSO_0ELNSN_7ScaleInE0ELSP_0EEEEEENS4_6LayoutINS5_IJSC_SC_SC_EEENS5_IJNSA_ILi0EEESU_SU_EEEEENS5_IJNS4_10UnderscoreESX_SX_EEEEENS4_18SM100_TMA_2SM_LOADENS4_14ComposedLayoutINS4_7SwizzleILi3ELi4ELi3EEENS4_18smem_ptr_flag_bitsILi16EEENSS_INS5_IJNSA_ILi8EEESG_EEENS5_IJSG_SC_EEEEEEEvNS4_8identityES10_S1A_vS1B_EENS_8epilogue10collective18CollectiveEpilogueINS1D_23Sm100TmaWarpSpecializedILi3ELi2ELi16ELb1ELb0EEEJNS5_IJSG_SG_SF_EEENS5_IJNSS_ISG_SC_EENSS_INS5_IJNSA_ILi16EEESB_EEENS5_IJSC_NSA_ILi32EEEEEEEEEEESI_SJ_SI_SJ_NS1D_6fusion15FusionCallbacksIS1H_NS1Q_17LinearCombinationISI_fSI_fLNS_15FloatRoundStyleE2EEES1I_S1P_JEEENS4_5SM1004TMEM4LOAD26SM100_TMEM_LOAD_32dp32b16xENS4_13SM90_TMA_LOADENS11_INS12_ILi1ELi4ELi3EEES15_NSS_INS5_IJS16_S1K_EEENS5_IJS1K_SC_EEEEEEENS4_39AutoVectorizingCopyWithAssumedAlignmentILi128EEENS4_14SM90_TMA_STOREES25_S27_S27_EEEvvEEEEvNT_6ParamsE:
	.zero		2944


//--------------------- SYMBOLS --------------------------

	.type		.nv.reservedSmem.offset0,@object
	.size		.nv.reservedSmem.offset0,0x4
	.type		.nv.reservedSmem.cap,@object
	.size		.nv.reservedSmem.cap,0x4
	.type		__assertfail,@function
